	.target	sm_90a

	.elftype	@"ET_EXEC"


//--------------------- .note.nv.tkinfo           --------------------------
	.section	.note.nv.tkinfo,"",@"SHT_NOTE"
	.sectionflags	@"SHF_NOTE_NV_TKINFO"
	.tkinfo
        /*0018*/ 	.word	0x00000002
        /*0030*/ 	.string	""
        /*0030*/ 	.string	"ptxas"
        /*0030*/ 	.string	"Cuda compilation tools, release 13.0, V13.0.88"
        /*0030*/ 	.string	"Build cuda_13.0.r13.0/compiler.36424714_0"
        /*0030*/ 	.string	"-arch sm_90a -m 64 "



//--------------------- .note.nv.cuinfo           --------------------------
	.section	.note.nv.cuinfo,"",@"SHT_NOTE"
	.sectionflags	@"SHF_NOTE_NV_CUINFO"
        /*0018*/ 	.short	0x0002
        /*001a*/ 	.short	0x005a
        /*001c*/ 	.short	0x0082
	.zero		2


//--------------------- .nv.info                  --------------------------
	.section	.nv.info,"",@"SHT_CUDA_INFO"
	.align	4


	//----- nvinfo : EIATTR_REGCOUNT
	.align		4
        /*0000*/ 	.byte	0x04, 0x2f
        /*0002*/ 	.short	(.L_15 - .L_14)
	.align		4
.L_14:
        /*0004*/ 	.word	index@(_ZN7cutlass13device_kernelINS_4gemm6kernel13GemmUniversalIN4cute5tupleIJiiiiEEENS1_10collective13CollectiveMmaINS1_34MainloopSm90TmaGmmaWarpSpecializedILi9ENS5_IJNS4_1CILi1EEESB_SB_EEENS1_35KernelTmaWarpSpecializedCooperativeEEENS5_IJNSA_ILi128EEENSA_ILi64EEENSA_ILi32EEEEEENS_10tfloat32_tENS5_IJlSB_lEEESJ_SK_NS4_8TiledMMAINS4_8MMA_AtomIJNS4_4SM904GMMA29MMA_64x64x8_F32TF32TF32_SS_TNILNSO_7ScaleInE1ELSQ_1EEEEEENS4_6LayoutINS5_IJNSA_ILi2EEESB_SB_EEENS5_IJSB_NSA_ILi0EEESW_EEEEENS5_IJNS4_10UnderscoreESZ_SZ_EEEEENS4_13SM90_TMA_LOADENS4_14ComposedLayoutINS4_7SwizzleILi3ELi4ELi3EEENS4_18smem_ptr_flag_bitsILi32EEENST_INS5_IJNSA_ILi8EEESH_EEENS5_IJSH_SB_EEEEEEEvNS4_8identityES12_S1C_vS1D_EENS_8epilogue10collective6detail29Sm90TmaWarpSpecializedAdapterINS1G_15DefaultEpilogueISJ_SK_SK_NS1F_6thread17LinearCombinationISJ_Li1EffLNS1K_9ScaleType4KindE0ELNS_15FloatRoundStyleE2ESJ_EENS1_15EpilogueDefaultEEEEEvvEEEEvNT_6ParamsE)
        /*0008*/ 	.word	0x000000a8


	//----- nvinfo : EIATTR_FRAME_SIZE
	.align		4
.L_15:
        /*000c*/ 	.byte	0x04, 0x11
        /*000e*/ 	.short	(.L_17 - .L_16)
	.align		4
.L_16:
        /*0010*/ 	.word	index@(_ZN7cutlass13device_kernelINS_4gemm6kernel13GemmUniversalIN4cute5tupleIJiiiiEEENS1_10collective13CollectiveMmaINS1_34MainloopSm90TmaGmmaWarpSpecializedILi9ENS5_IJNS4_1CILi1EEESB_SB_EEENS1_35KernelTmaWarpSpecializedCooperativeEEENS5_IJNSA_ILi128EEENSA_ILi64EEENSA_ILi32EEEEEENS_10tfloat32_tENS5_IJlSB_lEEESJ_SK_NS4_8TiledMMAINS4_8MMA_AtomIJNS4_4SM904GMMA29MMA_64x64x8_F32TF32TF32_SS_TNILNSO_7ScaleInE1ELSQ_1EEEEEENS4_6LayoutINS5_IJNSA_ILi2EEESB_SB_EEENS5_IJSB_NSA_ILi0EEESW_EEEEENS5_IJNS4_10UnderscoreESZ_SZ_EEEEENS4_13SM90_TMA_LOADENS4_14ComposedLayoutINS4_7SwizzleILi3ELi4ELi3EEENS4_18smem_ptr_flag_bitsILi32EEENST_INS5_IJNSA_ILi8EEESH_EEENS5_IJSH_SB_EEEEEEEvNS4_8identityES12_S1C_vS1D_EENS_8epilogue10collective6detail29Sm90TmaWarpSpecializedAdapterINS1G_15DefaultEpilogueISJ_SK_SK_NS1F_6thread17LinearCombinationISJ_Li1EffLNS1K_9ScaleType4KindE0ELNS_15FloatRoundStyleE2ESJ_EENS1_15EpilogueDefaultEEEEEvvEEEEvNT_6ParamsE)
        /*0014*/ 	.word	0x00000000


	//----- nvinfo : EIATTR_MIN_STACK_SIZE
	.align		4
.L_17:
        /*0018*/ 	.byte	0x04, 0x12
        /*001a*/ 	.short	(.L_19 - .L_18)
	.align		4
.L_18:
        /*001c*/ 	.word	index@(_ZN7cutlass13device_kernelINS_4gemm6kernel13GemmUniversalIN4cute5tupleIJiiiiEEENS1_10collective13CollectiveMmaINS1_34MainloopSm90TmaGmmaWarpSpecializedILi9ENS5_IJNS4_1CILi1EEESB_SB_EEENS1_35KernelTmaWarpSpecializedCooperativeEEENS5_IJNSA_ILi128EEENSA_ILi64EEENSA_ILi32EEEEEENS_10tfloat32_tENS5_IJlSB_lEEESJ_SK_NS4_8TiledMMAINS4_8MMA_AtomIJNS4_4SM904GMMA29MMA_64x64x8_F32TF32TF32_SS_TNILNSO_7ScaleInE1ELSQ_1EEEEEENS4_6LayoutINS5_IJNSA_ILi2EEESB_SB_EEENS5_IJSB_NSA_ILi0EEESW_EEEEENS5_IJNS4_10UnderscoreESZ_SZ_EEEEENS4_13SM90_TMA_LOADENS4_14ComposedLayoutINS4_7SwizzleILi3ELi4ELi3EEENS4_18smem_ptr_flag_bitsILi32EEENST_INS5_IJNSA_ILi8EEESH_EEENS5_IJSH_SB_EEEEEEEvNS4_8identityES12_S1C_vS1D_EENS_8epilogue10collective6detail29Sm90TmaWarpSpecializedAdapterINS1G_15DefaultEpilogueISJ_SK_SK_NS1F_6thread17LinearCombinationISJ_Li1EffLNS1K_9ScaleType4KindE0ELNS_15FloatRoundStyleE2ESJ_EENS1_15EpilogueDefaultEEEEEvvEEEEvNT_6ParamsE)
        /*0020*/ 	.word	0x00000000
.L_19:


//--------------------- .nv.compat                --------------------------
	.section	.nv.compat,"",@"SHT_CUDA_COMPAT_INFO"
	.align	4
        /*0000*/ 	.byte	0x02, 0x09, 0x01, 0x00, 0x02, 0x02, 0x04, 0x00, 0x02, 0x05, 0x05, 0x00, 0x03, 0x07, 0x01, 0x01
        /*0010*/ 	.byte	0x02, 0x03, 0x01, 0x00, 0x02, 0x06, 0x01, 0x00, 0x04, 0x0b, 0x08, 0x00, 0x00, 0x00, 0x00, 0x00
        /*0020*/ 	.byte	0x00, 0x00, 0x00, 0x00


//--------------------- .nv.info._ZN7cutlass13device_kernelINS_4gemm6kernel13GemmUniversalIN4cute5tupleIJiiiiEEENS1_10collective13CollectiveMmaINS1_34MainloopSm90TmaGmmaWarpSpecializedILi9ENS5_IJNS4_1CILi1EEESB_SB_EEENS1_35KernelTmaWarpSpecializedCooperativeEEENS5_IJNSA_ILi128EEENSA_ILi64EEENSA_ILi32EEEEEENS_10tfloat32_tENS5_IJlSB_lEEESJ_SK_NS4_8TiledMMAINS4_8MMA_AtomIJNS4_4SM904GMMA29MMA_64x64x8_F32TF32TF32_SS_TNILNSO_7ScaleInE1ELSQ_1EEEEEENS4_6LayoutINS5_IJNSA_ILi2EEESB_SB_EEENS5_IJSB_NSA_ILi0EEESW_EEEEENS5_IJNS4_10UnderscoreESZ_SZ_EEEEENS4_13SM90_TMA_LOADENS4_14ComposedLayoutINS4_7SwizzleILi3ELi4ELi3EEENS4_18smem_ptr_flag_bitsILi32EEENST_INS5_IJNSA_ILi8EEESH_EEENS5_IJSH_SB_EEEEEEEvNS4_8identityES12_S1C_vS1D_EENS_8epilogue10collective6detail29Sm90TmaWarpSpecializedAdapterINS1G_15DefaultEpilogueISJ_SK_SK_NS1F_6thread17LinearCombinationISJ_Li1EffLNS1K_9ScaleType4KindE0ELNS_15FloatRoundStyleE2ESJ_EENS1_15EpilogueDefaultEEEEEvvEEEEvNT_6ParamsE --------------------------
	.section	.nv.info._ZN7cutlass13device_kernelINS_4gemm6kernel13GemmUniversalIN4cute5tupleIJiiiiEEENS1_10collective13CollectiveMmaINS1_34MainloopSm90TmaGmmaWarpSpecializedILi9ENS5_IJNS4_1CILi1EEESB_SB_EEENS1_35KernelTmaWarpSpecializedCooperativeEEENS5_IJNSA_ILi128EEENSA_ILi64EEENSA_ILi32EEEEEENS_10tfloat32_tENS5_IJlSB_lEEESJ_SK_NS4_8TiledMMAINS4_8MMA_AtomIJNS4_4SM904GMMA29MMA_64x64x8_F32TF32TF32_SS_TNILNSO_7ScaleInE1ELSQ_1EEEEEENS4_6LayoutINS5_IJNSA_ILi2EEESB_SB_EEENS5_IJSB_NSA_ILi0EEESW_EEEEENS5_IJNS4_10UnderscoreESZ_SZ_EEEEENS4_13SM90_TMA_LOADENS4_14ComposedLayoutINS4_7SwizzleILi3ELi4ELi3EEENS4_18smem_ptr_flag_bitsILi32EEENST_INS5_IJNSA_ILi8EEESH_EEENS5_IJSH_SB_EEEEEEEvNS4_8identityES12_S1C_vS1D_EENS_8epilogue10collective6detail29Sm90TmaWarpSpecializedAdapterINS1G_15DefaultEpilogueISJ_SK_SK_NS1F_6thread17LinearCombinationISJ_Li1EffLNS1K_9ScaleType4KindE0ELNS_15FloatRoundStyleE2ESJ_EENS1_15EpilogueDefaultEEEEEvvEEEEvNT_6ParamsE,"",@"SHT_CUDA_INFO"
	.sectionflags	@""
	.align	4


	//----- nvinfo : EIATTR_CUDA_API_VERSION
	.align		4
        /*0000*/ 	.byte	0x04, 0x37
        /*0002*/ 	.short	(.L_21 - .L_20)
.L_20:
        /*0004*/ 	.word	0x00000082


	//----- nvinfo : EIATTR_KPARAM_INFO
	.align		4
.L_21:
        /*0008*/ 	.byte	0x04, 0x17
        /*000a*/ 	.short	(.L_23 - .L_22)
.L_22:
        /*000c*/ 	.word	0x00000000
        /*0010*/ 	.short	0x0000
        /*0012*/ 	.short	0x0070
        /*0014*/ 	.byte	0x00, 0xf0, 0x01, 0x10


	//----- nvinfo : EIATTR_SPARSE_MMA_MASK
	.align		4
.L_23:
        /*0018*/ 	.byte	0x03, 0x50
        /*001a*/ 	.short	0x0000


	//----- nvinfo : EIATTR_MAXREG_COUNT
	.align		4
        /*001c*/ 	.byte	0x03, 0x1b
        /*001e*/ 	.short	0x00a8


	//----- nvinfo : EIATTR_NUM_BARRIERS
	.align		4
        /*0020*/ 	.byte	0x02, 0x4c
        /*0022*/ 	.byte	0x01
	.zero		1


	//----- nvinfo : EIATTR_EXTERNS
	.align		4
        /*0024*/ 	.byte	0x04, 0x0f
        /*0026*/ 	.short	(.L_25 - .L_24)


	//   ....[0]....
	.align		4
.L_24:
        /*0028*/ 	.word	index@(__assertfail)


	//----- nvinfo : EIATTR_MERCURY_ISA_VERSION
	.align		4
.L_25:
        /*002c*/ 	.byte	0x03, 0x5f
        /*002e*/ 	.short	0x0101


	//----- nvinfo : EIATTR_INT_WARP_WIDE_INSTR_OFFSETS
	.align		4
        /*0030*/ 	.byte	0x04, 0x31
        /*0032*/ 	.short	(.L_27 - .L_26)


	//   ....[0]....
.L_26:
        /*0034*/ 	.word	0x00000480


	//   ....[1]....
        /*0038*/ 	.word	0x000004b0


	//   ....[2]....
        /*003c*/ 	.word	0x00000590


	//----- nvinfo : EIATTR_COOP_GROUP_MASK_REGIDS
	.align		4
.L_27:
        /*0040*/ 	.byte	0x04, 0x29
        /*0042*/ 	.short	(.L_29 - .L_28)


	//   ....[0]....
.L_28:
        /*0044*/ 	.word	0xffffffff


	//   ....[1]....
        /*0048*/ 	.word	0xffffffff


	//   ....[2]....
        /*004c*/ 	.word	0xffffffff


	//   ....[3]....
        /*0050*/ 	.word	0xffffffff


	//   ....[4]....
        /*0054*/ 	.word	0xffffffff


	//----- nvinfo : EIATTR_COOP_GROUP_INSTR_OFFSETS
	.align		4
.L_29:
        /*0058*/ 	.byte	0x04, 0x28
        /*005a*/ 	.short	(.L_31 - .L_30)


	//   ....[0]....
.L_30:
        /*005c*/ 	.word	0x00000060


	//   ....[1]....
        /*0060*/ 	.word	0x00000070


	//   ....[2]....
        /*0064*/ 	.word	0x00000130


	//   ....[3]....
        /*0068*/ 	.word	0x00000390


	//   ....[4]....
        /*006c*/ 	.word	0x00001040


	//----- nvinfo : EIATTR_REG_RECONFIG
	.align		4
.L_31:
        /*0070*/ 	.byte	0x01, 0x54
	.zero		2


	//----- nvinfo : EIATTR_SYSCALL_OFFSETS
	.align		4
        /*0074*/ 	.byte	0x04, 0x46
        /*0076*/ 	.short	(.L_33 - .L_32)


	//   ....[0]....
.L_32:
        /*0078*/ 	.word	0x00001200


	//----- nvinfo : EIATTR_MBARRIER_INSTR_OFFSETS
	.align		4
.L_33:
        /*007c*/ 	.byte	0x04, 0x39
        /*007e*/ 	.short	(.L_35 - .L_34)


	//   ....[0]....
.L_34:
        /*0080*/ 	.word	0x00000250
        /*0084*/ 	.word	0x000000ff
        /*0088*/ 	.word	0x00000000
        /*008c*/ 	.short	0x0100
        /*008e*/ 	.byte	0x08
	.zero		1


	//   ....[1]....
        /*0090*/ 	.word	0x00000260
        /*0094*/ 	.word	0x000000ff
        /*0098*/ 	.word	0x00000048
        /*009c*/ 	.short	0x0100
        /*009e*/ 	.byte	0x08
	.zero		1


	//   ....[2]....
        /*00a0*/ 	.word	0x00000270
        /*00a4*/ 	.word	0x000000ff
        /*00a8*/ 	.word	0x00000008
        /*00ac*/ 	.short	0x0100
        /*00ae*/ 	.byte	0x08
	.zero		1


	//   ....[3]....
        /*00b0*/ 	.word	0x00000280
        /*00b4*/ 	.word	0x000000ff
        /*00b8*/ 	.word	0x00000050
        /*00bc*/ 	.short	0x0100
        /*00be*/ 	.byte	0x08
	.zero		1


	//   ....[4]....
        /*00c0*/ 	.word	0x00000290
        /*00c4*/ 	.word	0x000000ff
        /*00c8*/ 	.word	0x00000010
        /*00cc*/ 	.short	0x0100
        /*00ce*/ 	.byte	0x08
	.zero		1


	//   ....[5]....
        /*00d0*/ 	.word	0x000002a0
        /*00d4*/ 	.word	0x000000ff
        /*00d8*/ 	.word	0x00000058
        /*00dc*/ 	.short	0x0100
        /*00de*/ 	.byte	0x08
	.zero		1


	//   ....[6]....
        /*00e0*/ 	.word	0x000002b0
        /*00e4*/ 	.word	0x000000ff
        /*00e8*/ 	.word	0x00000018
        /*00ec*/ 	.short	0x0100
        /*00ee*/ 	.byte	0x08
	.zero		1


	//   ....[7]....
        /*00f0*/ 	.word	0x000002c0
        /*00f4*/ 	.word	0x000000ff
        /*00f8*/ 	.word	0x00000060
        /*00fc*/ 	.short	0x0100
        /*00fe*/ 	.byte	0x08
	.zero		1


	//   ....[8]....
        /*0100*/ 	.word	0x000002d0
        /*0104*/ 	.word	0x000000ff
        /*0108*/ 	.word	0x00000020
        /*010c*/ 	.short	0x0100
        /*010e*/ 	.byte	0x08
	.zero		1


	//   ....[9]....
        /*0110*/ 	.word	0x000002e0
        /*0114*/ 	.word	0x000000ff
        /*0118*/ 	.word	0x00000068
        /*011c*/ 	.short	0x0100
        /*011e*/ 	.byte	0x08
	.zero		1


	//   ....[10]....
        /*0120*/ 	.word	0x000002f0
        /*0124*/ 	.word	0x000000ff
        /*0128*/ 	.word	0x00000028
        /*012c*/ 	.short	0x0100
        /*012e*/ 	.byte	0x08
	.zero		1


	//   ....[11]....
        /*0130*/ 	.word	0x00000300
        /*0134*/ 	.word	0x000000ff
        /*0138*/ 	.word	0x00000070
        /*013c*/ 	.short	0x0100
        /*013e*/ 	.byte	0x08
	.zero		1


	//   ....[12]....
        /*0140*/ 	.word	0x00000310
        /*0144*/ 	.word	0x000000ff
        /*0148*/ 	.word	0x00000030
        /*014c*/ 	.short	0x0100
        /*014e*/ 	.byte	0x08
	.zero		1


	//   ....[13]....
        /*0150*/ 	.word	0x00000320
        /*0154*/ 	.word	0x000000ff
        /*0158*/ 	.word	0x00000078
        /*015c*/ 	.short	0x0100
        /*015e*/ 	.byte	0x08
	.zero		1


	//   ....[14]....
        /*0160*/ 	.word	0x00000330
        /*0164*/ 	.word	0x000000ff
        /*0168*/ 	.word	0x00000038
        /*016c*/ 	.short	0x0100
        /*016e*/ 	.byte	0x08
	.zero		1


	//   ....[15]....
        /*0170*/ 	.word	0x00000340
        /*0174*/ 	.word	0x000000ff
        /*0178*/ 	.word	0x00000080
        /*017c*/ 	.short	0x0100
        /*017e*/ 	.byte	0x08
	.zero		1


	//   ....[16]....
        /*0180*/ 	.word	0x00000350
        /*0184*/ 	.word	0x000000ff
        /*0188*/ 	.word	0x00000040
        /*018c*/ 	.short	0x0100
        /*018e*/ 	.byte	0x08
	.zero		1


	//   ....[17]....
        /*0190*/ 	.word	0x00000360
        /*0194*/ 	.word	0x000000ff
        /*0198*/ 	.word	0x00000088
        /*019c*/ 	.short	0x0100
        /*019e*/ 	.byte	0x08
	.zero		1


	//   ....[18]....
        /*01a0*/ 	.word	0x00000600
        /*01a4*/ 	.word	0x000000ff
        /*01a8*/ 	.word	0x000000a0
        /*01ac*/ 	.short	0x0100
        /*01ae*/ 	.byte	0x06
	.zero		1


	//   ....[19]....
        /*01b0*/ 	.word	0x00000660
        /*01b4*/ 	.word	0x000000ff
        /*01b8*/ 	.word	0x000000a8
        /*01bc*/ 	.short	0x0100
        /*01be*/ 	.byte	0x06
	.zero		1


	//   ....[20]....
        /*01c0*/ 	.word	0x00001280
        /*01c4*/ 	.word	0x00000003
        /*01c8*/ 	.word	0x00000000
        /*01cc*/ 	.short	0x010a
        /*01ce*/ 	.byte	0x3f
	.zero		1


	//   ....[21]....
        /*01d0*/ 	.word	0x000012c0
        /*01d4*/ 	.word	0x00000003
        /*01d8*/ 	.word	0x00000000
        /*01dc*/ 	.short	0x010a
        /*01de*/ 	.byte	0x3f
	.zero		1


	//   ....[22]....
        /*01e0*/ 	.word	0x00001660
        /*01e4*/ 	.word	0x000000ff
        /*01e8*/ 	.word	0x00000000
        /*01ec*/ 	.short	0x010a
        /*01ee*/ 	.byte	0x08
	.zero		1


	//   ....[23]....
        /*01f0*/ 	.word	0x000016a0
        /*01f4*/ 	.word	0x000000ff
        /*01f8*/ 	.word	0x00000000
        /*01fc*/ 	.short	0x010a
        /*01fe*/ 	.byte	0x08
	.zero		1


	//   ....[24]....
        /*0200*/ 	.word	0x00001900
        /*0204*/ 	.word	0x000000ff
        /*0208*/ 	.word	0x00000000
        /*020c*/ 	.short	0x0101
        /*020e*/ 	.byte	0x08
	.zero		1


	//   ....[25]....
        /*0210*/ 	.word	0x00001b00
        /*0214*/ 	.word	0x000000ff
        /*0218*/ 	.word	0x00000000
        /*021c*/ 	.short	0x0101
        /*021e*/ 	.byte	0x06
	.zero		1


	//   ....[26]....
        /*0220*/ 	.word	0x00005060
        /*0224*/ 	.word	0x0000000e
        /*0228*/ 	.word	0x00000048
        /*022c*/ 	.short	0x010a
        /*022e*/ 	.byte	0x3f
	.zero		1


	//   ....[27]....
        /*0230*/ 	.word	0x000053e0
        /*0234*/ 	.word	0x00000006
        /*0238*/ 	.word	0x000000a8
        /*023c*/ 	.short	0x0101
        /*023e*/ 	.byte	0x3f
	.zero		1


	//   ....[28]....
        /*0240*/ 	.word	0x00005b10
        /*0244*/ 	.word	0x00000007
        /*0248*/ 	.word	0x00000000
        /*024c*/ 	.short	0x010a
        /*024e*/ 	.byte	0x3f
	.zero		1


	//   ....[29]....
        /*0250*/ 	.word	0x00005b90
        /*0254*/ 	.word	0x00000009
        /*0258*/ 	.word	0x00000000
        /*025c*/ 	.short	0x010a
        /*025e*/ 	.byte	0x3f
	.zero		1


	//   ....[30]....
        /*0260*/ 	.word	0x00005c20
        /*0264*/ 	.word	0x00000006
        /*0268*/ 	.word	0x00000000
        /*026c*/ 	.short	0x010a
        /*026e*/ 	.byte	0x3f
	.zero		1


	//   ....[31]....
        /*0270*/ 	.word	0x00005cb0
        /*0274*/ 	.word	0x00000009
        /*0278*/ 	.word	0x00000000
        /*027c*/ 	.short	0x010a
        /*027e*/ 	.byte	0x3f
	.zero		1


	//   ....[32]....
        /*0280*/ 	.word	0x00005d40
        /*0284*/ 	.word	0x00000006
        /*0288*/ 	.word	0x00000000
        /*028c*/ 	.short	0x010a
        /*028e*/ 	.byte	0x3f
	.zero		1


	//   ....[33]....
        /*0290*/ 	.word	0x00005dd0
        /*0294*/ 	.word	0x00000009
        /*0298*/ 	.word	0x00000000
        /*029c*/ 	.short	0x010a
        /*029e*/ 	.byte	0x3f
	.zero		1


	//   ....[34]....
        /*02a0*/ 	.word	0x00005e60
        /*02a4*/ 	.word	0x00000006
        /*02a8*/ 	.word	0x00000000
        /*02ac*/ 	.short	0x010a
        /*02ae*/ 	.byte	0x3f
	.zero		1


	//   ....[35]....
        /*02b0*/ 	.word	0x00005ef0
        /*02b4*/ 	.word	0x00000009
        /*02b8*/ 	.word	0x00000000
        /*02bc*/ 	.short	0x010a
        /*02be*/ 	.byte	0x3f
	.zero		1


	//   ....[36]....
        /*02c0*/ 	.word	0x00005f80
        /*02c4*/ 	.word	0x00000003
        /*02c8*/ 	.word	0x00000000
        /*02cc*/ 	.short	0x010a
        /*02ce*/ 	.byte	0x3f
	.zero		1


	//   ....[37]....
        /*02d0*/ 	.word	0x00005fe0
        /*02d4*/ 	.word	0x00000003
        /*02d8*/ 	.word	0x00000000
        /*02dc*/ 	.short	0x010a
        /*02de*/ 	.byte	0x3f
	.zero		1


	//   ....[38]....
        /*02e0*/ 	.word	0x00006040
        /*02e4*/ 	.word	0x00000004
        /*02e8*/ 	.word	0x00000000
        /*02ec*/ 	.short	0x010a
        /*02ee*/ 	.byte	0x3f
	.zero		1


	//   ....[39]....
        /*02f0*/ 	.word	0x00006110
        /*02f4*/ 	.word	0x0000000e
        /*02f8*/ 	.word	0x00000048
        /*02fc*/ 	.short	0x010a
        /*02fe*/ 	.byte	0x3f
	.zero		1


	//   ....[40]....
        /*0300*/ 	.word	0x000061e0
        /*0304*/ 	.word	0x00000007
        /*0308*/ 	.word	0x00000000
        /*030c*/ 	.short	0x010a
        /*030e*/ 	.byte	0x3f
	.zero		1


	//   ....[41]....
        /*0310*/ 	.word	0x00006230
        /*0314*/ 	.word	0x00000009
        /*0318*/ 	.word	0x00000000
        /*031c*/ 	.short	0x010a
        /*031e*/ 	.byte	0x3f
	.zero		1


	//   ....[42]....
        /*0320*/ 	.word	0x00006280
        /*0324*/ 	.word	0x00000006
        /*0328*/ 	.word	0x00000000
        /*032c*/ 	.short	0x010a
        /*032e*/ 	.byte	0x3f
	.zero		1


	//   ....[43]....
        /*0330*/ 	.word	0x000062d0
        /*0334*/ 	.word	0x00000009
        /*0338*/ 	.word	0x00000000
        /*033c*/ 	.short	0x010a
        /*033e*/ 	.byte	0x3f
	.zero		1


	//   ....[44]....
        /*0340*/ 	.word	0x00006320
        /*0344*/ 	.word	0x00000006
        /*0348*/ 	.word	0x00000000
        /*034c*/ 	.short	0x010a
        /*034e*/ 	.byte	0x3f
	.zero		1


	//   ....[45]....
        /*0350*/ 	.word	0x00006370
        /*0354*/ 	.word	0x00000009
        /*0358*/ 	.word	0x00000000
        /*035c*/ 	.short	0x010a
        /*035e*/ 	.byte	0x3f
	.zero		1


	//   ....[46]....
        /*0360*/ 	.word	0x000063c0
        /*0364*/ 	.word	0x00000006
        /*0368*/ 	.word	0x00000000
        /*036c*/ 	.short	0x010a
        /*036e*/ 	.byte	0x3f
	.zero		1


	//   ....[47]....
        /*0370*/ 	.word	0x00006410
        /*0374*/ 	.word	0x00000009
        /*0378*/ 	.word	0x00000000
        /*037c*/ 	.short	0x010a
        /*037e*/ 	.byte	0x3f
	.zero		1


	//----- nvinfo : EIATTR_NUM_MBARRIERS
	.align		4
.L_35:
        /*0380*/ 	.byte	0x03, 0x38
        /*0382*/ 	.short	0x0014


	//----- nvinfo : EIATTR_EXIT_INSTR_OFFSETS
	.align		4
        /*0384*/ 	.byte	0x04, 0x1c
        /*0386*/ 	.short	(.L_37 - .L_36)


	//   ....[0]....
.L_36:
        /*0388*/ 	.word	0x000006b0


	//   ....[1]....
        /*038c*/ 	.word	0x00000f70


	//   ....[2]....
        /*0390*/ 	.word	0x000046d0


	//   ....[3]....
        /*0394*/ 	.word	0x00004d00


	//   ....[4]....
        /*0398*/ 	.word	0x00005fd0


	//----- nvinfo : EIATTR_MAX_THREADS
	.align		4
.L_37:
        /*039c*/ 	.byte	0x04, 0x05
        /*039e*/ 	.short	(.L_39 - .L_38)
.L_38:
        /*03a0*/ 	.word	0x00000180
        /*03a4*/ 	.word	0x00000001
        /*03a8*/ 	.word	0x00000001


	//----- nvinfo : EIATTR_CRS_STACK_SIZE
	.align		4
.L_39:
        /*03ac*/ 	.byte	0x04, 0x1e
        /*03ae*/ 	.short	(.L_41 - .L_40)
.L_40:
        /*03b0*/ 	.word	0x00000000


	//----- nvinfo : EIATTR_CBANK_PARAM_SIZE
	.align		4
.L_41:
        /*03b4*/ 	.byte	0x03, 0x19
        /*03b6*/ 	.short	0x0470


	//----- nvinfo : EIATTR_PARAM_CBANK
	.align		4
        /*03b8*/ 	.byte	0x04, 0x0a
        /*03ba*/ 	.short	(.L_43 - .L_42)
	.align		4
.L_42:
        /*03bc*/ 	.word	index@(.nv.constant0._ZN7cutlass13device_kernelINS_4gemm6kernel13GemmUniversalIN4cute5tupleIJiiiiEEENS1_10collective13CollectiveMmaINS1_34MainloopSm90TmaGmmaWarpSpecializedILi9ENS5_IJNS4_1CILi1EEESB_SB_EEENS1_35KernelTmaWarpSpecializedCooperativeEEENS5_IJNSA_ILi128EEENSA_ILi64EEENSA_ILi32EEEEEENS_10tfloat32_tENS5_IJlSB_lEEESJ_SK_NS4_8TiledMMAINS4_8MMA_AtomIJNS4_4SM904GMMA29MMA_64x64x8_F32TF32TF32_SS_TNILNSO_7ScaleInE1ELSQ_1EEEEEENS4_6LayoutINS5_IJNSA_ILi2EEESB_SB_EEENS5_IJSB_NSA_ILi0EEESW_EEEEENS5_IJNS4_10UnderscoreESZ_SZ_EEEEENS4_13SM90_TMA_LOADENS4_14ComposedLayoutINS4_7SwizzleILi3ELi4ELi3EEENS4_18smem_ptr_flag_bitsILi32EEENST_INS5_IJNSA_ILi8EEESH_EEENS5_IJSH_SB_EEEEEEEvNS4_8identityES12_S1C_vS1D_EENS_8epilogue10collective6detail29Sm90TmaWarpSpecializedAdapterINS1G_15DefaultEpilogueISJ_SK_SK_NS1F_6thread17LinearCombinationISJ_Li1EffLNS1K_9ScaleType4KindE0ELNS_15FloatRoundStyleE2ESJ_EENS1_15EpilogueDefaultEEEEEvvEEEEvNT_6ParamsE)
        /*03c0*/ 	.short	0x0210
        /*03c2*/ 	.short	0x0470


	//----- nvinfo : EIATTR_SW_WAR
	.align		4
.L_43:
        /*03c4*/ 	.byte	0x04, 0x36
        /*03c6*/ 	.short	(.L_45 - .L_44)
.L_44:
        /*03c8*/ 	.word	0x00000008
.L_45:


//--------------------- .nv.callgraph             --------------------------
	.section	.nv.callgraph,"",@"SHT_CUDA_CALLGRAPH"
	.align	4
	.sectionentsize	8
	.align		4
        /*0000*/ 	.word	0x00000000
	.align		4
        /*0004*/ 	.word	0xffffffff
	.align		4
        /*0008*/ 	.word	index@(_ZN7cutlass13device_kernelINS_4gemm6kernel13GemmUniversalIN4cute5tupleIJiiiiEEENS1_10collective13CollectiveMmaINS1_34MainloopSm90TmaGmmaWarpSpecializedILi9ENS5_IJNS4_1CILi1EEESB_SB_EEENS1_35KernelTmaWarpSpecializedCooperativeEEENS5_IJNSA_ILi128EEENSA_ILi64EEENSA_ILi32EEEEEENS_10tfloat32_tENS5_IJlSB_lEEESJ_SK_NS4_8TiledMMAINS4_8MMA_AtomIJNS4_4SM904GMMA29MMA_64x64x8_F32TF32TF32_SS_TNILNSO_7ScaleInE1ELSQ_1EEEEEENS4_6LayoutINS5_IJNSA_ILi2EEESB_SB_EEENS5_IJSB_NSA_ILi0EEESW_EEEEENS5_IJNS4_10UnderscoreESZ_SZ_EEEEENS4_13SM90_TMA_LOADENS4_14ComposedLayoutINS4_7SwizzleILi3ELi4ELi3EEENS4_18smem_ptr_flag_bitsILi32EEENST_INS5_IJNSA_ILi8EEESH_EEENS5_IJSH_SB_EEEEEEEvNS4_8identityES12_S1C_vS1D_EENS_8epilogue10collective6detail29Sm90TmaWarpSpecializedAdapterINS1G_15DefaultEpilogueISJ_SK_SK_NS1F_6thread17LinearCombinationISJ_Li1EffLNS1K_9ScaleType4KindE0ELNS_15FloatRoundStyleE2ESJ_EENS1_15EpilogueDefaultEEEEEvvEEEEvNT_6ParamsE)
	.align		4
        /*000c*/ 	.word	index@(__assertfail)
	.align		4
        /*0010*/ 	.word	0x00000000
	.align		4
        /*0014*/ 	.word	0xfffffffe
	.align		4
        /*0018*/ 	.word	0x00000000
	.align		4
        /*001c*/ 	.word	0xfffffffd
	.align		4
        /*0020*/ 	.word	0x00000000
	.align		4
        /*0024*/ 	.word	0xfffffffc


//--------------------- .nv.constant4             --------------------------
	.section	.nv.constant4,"a",@progbits
	.align	8
	.align		8
.nv.constant4:
        /*0000*/ 	.dword	__assertfail
	.align		8
        /*0008*/ 	.dword	__unnamed_1
	.align		8
        /*0010*/ 	.dword	_ZN40_INTERNAL_ab6f1e95_4_k_cu_f87d7396_279104cuda3std3__45__cpo5beginE
	.align		8
        /*0018*/ 	.dword	_ZN40_INTERNAL_ab6f1e95_4_k_cu_f87d7396_279104cuda3std3__45__cpo3endE
	.align		8
        /*0020*/ 	.dword	_ZN40_INTERNAL_ab6f1e95_4_k_cu_f87d7396_279104cuda3std3__45__cpo6cbeginE
	.align		8
        /*0028*/ 	.dword	_ZN40_INTERNAL_ab6f1e95_4_k_cu_f87d7396_279104cuda3std3__45__cpo4cendE
	.align		8
        /*0030*/ 	.dword	_ZN40_INTERNAL_ab6f1e95_4_k_cu_f87d7396_279104cuda3std3__442_GLOBAL__N__ab6f1e95_4_k_cu_f87d7396_279106ignoreE
	.align		8
        /*0038*/ 	.dword	_ZN40_INTERNAL_ab6f1e95_4_k_cu_f87d7396_279104cuda3std3__419piecewise_constructE
	.align		8
        /*0040*/ 	.dword	_ZN40_INTERNAL_ab6f1e95_4_k_cu_f87d7396_279104cuda3std3__48in_placeE
	.align		8
        /*0048*/ 	.dword	_ZN40_INTERNAL_ab6f1e95_4_k_cu_f87d7396_279104cuda3std6ranges3__45__cpo4swapE
	.align		8
        /*0050*/ 	.dword	_ZN40_INTERNAL_ab6f1e95_4_k_cu_f87d7396_279104cuda3std6ranges3__45__cpo9iter_moveE
	.align		8
        /*0058*/ 	.dword	_ZN40_INTERNAL_ab6f1e95_4_k_cu_f87d7396_279104cute7productE
	.align		8
        /*0060*/ 	.dword	_ZN40_INTERNAL_ab6f1e95_4_k_cu_f87d7396_279104cute1_E
	.align		8
        /*0068*/ 	.dword	$str$22
	.align		8
        /*0070*/ 	.dword	$str$23


//--------------------- .text._ZN7cutlass13device_kernelINS_4gemm6kernel13GemmUniversalIN4cute5tupleIJiiiiEEENS1_10collective13CollectiveMmaINS1_34MainloopSm90TmaGmmaWarpSpecializedILi9ENS5_IJNS4_1CILi1EEESB_SB_EEENS1_35KernelTmaWarpSpecializedCooperativeEEENS5_IJNSA_ILi128EEENSA_ILi64EEENSA_ILi32EEEEEENS_10tfloat32_tENS5_IJlSB_lEEESJ_SK_NS4_8TiledMMAINS4_8MMA_AtomIJNS4_4SM904GMMA29MMA_64x64x8_F32TF32TF32_SS_TNILNSO_7ScaleInE1ELSQ_1EEEEEENS4_6LayoutINS5_IJNSA_ILi2EEESB_SB_EEENS5_IJSB_NSA_ILi0EEESW_EEEEENS5_IJNS4_10UnderscoreESZ_SZ_EEEEENS4_13SM90_TMA_LOADENS4_14ComposedLayoutINS4_7SwizzleILi3ELi4ELi3EEENS4_18smem_ptr_flag_bitsILi32EEENST_INS5_IJNSA_ILi8EEESH_EEENS5_IJSH_SB_EEEEEEEvNS4_8identityES12_S1C_vS1D_EENS_8epilogue10collective6detail29Sm90TmaWarpSpecializedAdapterINS1G_15DefaultEpilogueISJ_SK_SK_NS1F_6thread17LinearCombinationISJ_Li1EffLNS1K_9ScaleType4KindE0ELNS_15FloatRoundStyleE2ESJ_EENS1_15EpilogueDefaultEEEEEvvEEEEvNT_6ParamsE --------------------------
	.section	.text._ZN7cutlass13device_kernelINS_4gemm6kernel13GemmUniversalIN4cute5tupleIJiiiiEEENS1_10collective13CollectiveMmaINS1_34MainloopSm90TmaGmmaWarpSpecializedILi9ENS5_IJNS4_1CILi1EEESB_SB_EEENS1_35KernelTmaWarpSpecializedCooperativeEEENS5_IJNSA_ILi128EEENSA_ILi64EEENSA_ILi32EEEEEENS_10tfloat32_tENS5_IJlSB_lEEESJ_SK_NS4_8TiledMMAINS4_8MMA_AtomIJNS4_4SM904GMMA29MMA_64x64x8_F32TF32TF32_SS_TNILNSO_7ScaleInE1ELSQ_1EEEEEENS4_6LayoutINS5_IJNSA_ILi2EEESB_SB_EEENS5_IJSB_NSA_ILi0EEESW_EEEEENS5_IJNS4_10UnderscoreESZ_SZ_EEEEENS4_13SM90_TMA_LOADENS4_14ComposedLayoutINS4_7SwizzleILi3ELi4ELi3EEENS4_18smem_ptr_flag_bitsILi32EEENST_INS5_IJNSA_ILi8EEESH_EEENS5_IJSH_SB_EEEEEEEvNS4_8identityES12_S1C_vS1D_EENS_8epilogue10collective6detail29Sm90TmaWarpSpecializedAdapterINS1G_15DefaultEpilogueISJ_SK_SK_NS1F_6thread17LinearCombinationISJ_Li1EffLNS1K_9ScaleType4KindE0ELNS_15FloatRoundStyleE2ESJ_EENS1_15EpilogueDefaultEEEEEvvEEEEvNT_6ParamsE,"ax",@progbits
	.align	128
.text._ZN7cutlass13device_kernelINS_4gemm6kernel13GemmUniversalIN4cute5tupleIJiiiiEEENS1_10collective13CollectiveMmaINS1_34MainloopSm90TmaGmmaWarpSpecializedILi9ENS5_IJNS4_1CILi1EEESB_SB_EEENS1_35KernelTmaWarpSpecializedCooperativeEEENS5_IJNSA_ILi128EEENSA_ILi64EEENSA_ILi32EEEEEENS_10tfloat32_tENS5_IJlSB_lEEESJ_SK_NS4_8TiledMMAINS4_8MMA_AtomIJNS4_4SM904GMMA29MMA_64x64x8_F32TF32TF32_SS_TNILNSO_7ScaleInE1ELSQ_1EEEEEENS4_6LayoutINS5_IJNSA_ILi2EEESB_SB_EEENS5_IJSB_NSA_ILi0EEESW_EEEEENS5_IJNS4_10UnderscoreESZ_SZ_EEEEENS4_13SM90_TMA_LOADENS4_14ComposedLayoutINS4_7SwizzleILi3ELi4ELi3EEENS4_18smem_ptr_flag_bitsILi32EEENST_INS5_IJNSA_ILi8EEESH_EEENS5_IJSH_SB_EEEEEEEvNS4_8identityES12_S1C_vS1D_EENS_8epilogue10collective6detail29Sm90TmaWarpSpecializedAdapterINS1G_15DefaultEpilogueISJ_SK_SK_NS1F_6thread17LinearCombinationISJ_Li1EffLNS1K_9ScaleType4KindE0ELNS_15FloatRoundStyleE2ESJ_EENS1_15EpilogueDefaultEEEEEvvEEEEvNT_6ParamsE:
        .type           _ZN7cutlass13device_kernelINS_4gemm6kernel13GemmUniversalIN4cute5tupleIJiiiiEEENS1_10collective13CollectiveMmaINS1_34MainloopSm90TmaGmmaWarpSpecializedILi9ENS5_IJNS4_1CILi1EEESB_SB_EEENS1_35KernelTmaWarpSpecializedCooperativeEEENS5_IJNSA_ILi128EEENSA_ILi64EEENSA_ILi32EEEEEENS_10tfloat32_tENS5_IJlSB_lEEESJ_SK_NS4_8TiledMMAINS4_8MMA_AtomIJNS4_4SM904GMMA29MMA_64x64x8_F32TF32TF32_SS_TNILNSO_7ScaleInE1ELSQ_1EEEEEENS4_6LayoutINS5_IJNSA_ILi2EEESB_SB_EEENS5_IJSB_NSA_ILi0EEESW_EEEEENS5_IJNS4_10UnderscoreESZ_SZ_EEEEENS4_13SM90_TMA_LOADENS4_14ComposedLayoutINS4_7SwizzleILi3ELi4ELi3EEENS4_18smem_ptr_flag_bitsILi32EEENST_INS5_IJNSA_ILi8EEESH_EEENS5_IJSH_SB_EEEEEEEvNS4_8identityES12_S1C_vS1D_EENS_8epilogue10collective6detail29Sm90TmaWarpSpecializedAdapterINS1G_15DefaultEpilogueISJ_SK_SK_NS1F_6thread17LinearCombinationISJ_Li1EffLNS1K_9ScaleType4KindE0ELNS_15FloatRoundStyleE2ESJ_EENS1_15EpilogueDefaultEEEEEvvEEEEvNT_6ParamsE,@function
        .size           _ZN7cutlass13device_kernelINS_4gemm6kernel13GemmUniversalIN4cute5tupleIJiiiiEEENS1_10collective13CollectiveMmaINS1_34MainloopSm90TmaGmmaWarpSpecializedILi9ENS5_IJNS4_1CILi1EEESB_SB_EEENS1_35KernelTmaWarpSpecializedCooperativeEEENS5_IJNSA_ILi128EEENSA_ILi64EEENSA_ILi32EEEEEENS_10tfloat32_tENS5_IJlSB_lEEESJ_SK_NS4_8TiledMMAINS4_8MMA_AtomIJNS4_4SM904GMMA29MMA_64x64x8_F32TF32TF32_SS_TNILNSO_7ScaleInE1ELSQ_1EEEEEENS4_6LayoutINS5_IJNSA_ILi2EEESB_SB_EEENS5_IJSB_NSA_ILi0EEESW_EEEEENS5_IJNS4_10UnderscoreESZ_SZ_EEEEENS4_13SM90_TMA_LOADENS4_14ComposedLayoutINS4_7SwizzleILi3ELi4ELi3EEENS4_18smem_ptr_flag_bitsILi32EEENST_INS5_IJNSA_ILi8EEESH_EEENS5_IJSH_SB_EEEEEEEvNS4_8identityES12_S1C_vS1D_EENS_8epilogue10collective6detail29Sm90TmaWarpSpecializedAdapterINS1G_15DefaultEpilogueISJ_SK_SK_NS1F_6thread17LinearCombinationISJ_Li1EffLNS1K_9ScaleType4KindE0ELNS_15FloatRoundStyleE2ESJ_EENS1_15EpilogueDefaultEEEEEvvEEEEvNT_6ParamsE,(.L_x_141 - _ZN7cutlass13device_kernelINS_4gemm6kernel13GemmUniversalIN4cute5tupleIJiiiiEEENS1_10collective13CollectiveMmaINS1_34MainloopSm90TmaGmmaWarpSpecializedILi9ENS5_IJNS4_1CILi1EEESB_SB_EEENS1_35KernelTmaWarpSpecializedCooperativeEEENS5_IJNSA_ILi128EEENSA_ILi64EEENSA_ILi32EEEEEENS_10tfloat32_tENS5_IJlSB_lEEESJ_SK_NS4_8TiledMMAINS4_8MMA_AtomIJNS4_4SM904GMMA29MMA_64x64x8_F32TF32TF32_SS_TNILNSO_7ScaleInE1ELSQ_1EEEEEENS4_6LayoutINS5_IJNSA_ILi2EEESB_SB_EEENS5_IJSB_NSA_ILi0EEESW_EEEEENS5_IJNS4_10UnderscoreESZ_SZ_EEEEENS4_13SM90_TMA_LOADENS4_14ComposedLayoutINS4_7SwizzleILi3ELi4ELi3EEENS4_18smem_ptr_flag_bitsILi32EEENST_INS5_IJNSA_ILi8EEESH_EEENS5_IJSH_SB_EEEEEEEvNS4_8identityES12_S1C_vS1D_EENS_8epilogue10collective6detail29Sm90TmaWarpSpecializedAdapterINS1G_15DefaultEpilogueISJ_SK_SK_NS1F_6thread17LinearCombinationISJ_Li1EffLNS1K_9ScaleType4KindE0ELNS_15FloatRoundStyleE2ESJ_EENS1_15EpilogueDefaultEEEEEvvEEEEvNT_6ParamsE)
        .other          _ZN7cutlass13device_kernelINS_4gemm6kernel13GemmUniversalIN4cute5tupleIJiiiiEEENS1_10collective13CollectiveMmaINS1_34MainloopSm90TmaGmmaWarpSpecializedILi9ENS5_IJNS4_1CILi1EEESB_SB_EEENS1_35KernelTmaWarpSpecializedCooperativeEEENS5_IJNSA_ILi128EEENSA_ILi64EEENSA_ILi32EEEEEENS_10tfloat32_tENS5_IJlSB_lEEESJ_SK_NS4_8TiledMMAINS4_8MMA_AtomIJNS4_4SM904GMMA29MMA_64x64x8_F32TF32TF32_SS_TNILNSO_7ScaleInE1ELSQ_1EEEEEENS4_6LayoutINS5_IJNSA_ILi2EEESB_SB_EEENS5_IJSB_NSA_ILi0EEESW_EEEEENS5_IJNS4_10UnderscoreESZ_SZ_EEEEENS4_13SM90_TMA_LOADENS4_14ComposedLayoutINS4_7SwizzleILi3ELi4ELi3EEENS4_18smem_ptr_flag_bitsILi32EEENST_INS5_IJNSA_ILi8EEESH_EEENS5_IJSH_SB_EEEEEEEvNS4_8identityES12_S1C_vS1D_EENS_8epilogue10collective6detail29Sm90TmaWarpSpecializedAdapterINS1G_15DefaultEpilogueISJ_SK_SK_NS1F_6thread17LinearCombinationISJ_Li1EffLNS1K_9ScaleType4KindE0ELNS_15FloatRoundStyleE2ESJ_EENS1_15EpilogueDefaultEEEEEvvEEEEvNT_6ParamsE,@"STO_CUDA_ENTRY STV_DEFAULT"
_ZN7cutlass13device_kernelINS_4gemm6kernel13GemmUniversalIN4cute5tupleIJiiiiEEENS1_10collective13CollectiveMmaINS1_34MainloopSm90TmaGmmaWarpSpecializedILi9ENS5_IJNS4_1CILi1EEESB_SB_EEENS1_35KernelTmaWarpSpecializedCooperativeEEENS5_IJNSA_ILi128EEENSA_ILi64EEENSA_ILi32EEEEEENS_10tfloat32_tENS5_IJlSB_lEEESJ_SK_NS4_8TiledMMAINS4_8MMA_AtomIJNS4_4SM904GMMA29MMA_64x64x8_F32TF32TF32_SS_TNILNSO_7ScaleInE1ELSQ_1EEEEEENS4_6LayoutINS5_IJNSA_ILi2EEESB_SB_EEENS5_IJSB_NSA_ILi0EEESW_EEEEENS5_IJNS4_10UnderscoreESZ_SZ_EEEEENS4_13SM90_TMA_LOADENS4_14ComposedLayoutINS4_7SwizzleILi3ELi4ELi3EEENS4_18smem_ptr_flag_bitsILi32EEENST_INS5_IJNSA_ILi8EEESH_EEENS5_IJSH_SB_EEEEEEEvNS4_8identityES12_S1C_vS1D_EENS_8epilogue10collective6detail29Sm90TmaWarpSpecializedAdapterINS1G_15DefaultEpilogueISJ_SK_SK_NS1F_6thread17LinearCombinationISJ_Li1EffLNS1K_9ScaleType4KindE0ELNS_15FloatRoundStyleE2ESJ_EENS1_15EpilogueDefaultEEEEEvvEEEEvNT_6ParamsE:
[----:B------:R-:W0:Y:S01]  /*0000*/  LDC R1, c[0x0][0x28] ;  /* 0x00000a00ff017b82 */ /* 0x000e220000000800 */
[----:B------:R-:W1:Y:S01]  /*0010*/  S2R R18, SR_TID.X ;  /* 0x0000000000127919 */ /* 0x000e620000002100 */
[----:B------:R-:W-:Y:S01]  /*0020*/  ELECT P0, URZ, PT ;  /* 0x00000000003f782f */ /* 0x000fe20003800000 */
[----:B------:R-:W-:Y:S01]  /*0030*/  BSSY B0, `(.L_x_0) ;  /* 0x000000f000007945 */ /* 0x000fe20003800000 */
[--C-:B-1----:R-:W-:Y:S02]  /*0040*/  SHF.R.U32.HI R0, RZ, 0x5, R18.reuse ;  /* 0x00000005ff007819 */ /* 0x102fe40000011612 */
[----:B------:R-:W-:-:S03]  /*0050*/  SHF.R.U32.HI R22, RZ, 0x7, R18 ;  /* 0x00000007ff167819 */ /* 0x000fc60000011612 */
[----:B------:R-:W1:Y:S04]  /*0060*/  SHFL.IDX PT, R5, R0, RZ, 0x1f ;  /* 0x00001fff00057589 */ /* 0x000e6800000e0000 */
[----:B------:R2:W3:Y:S01]  /*0070*/  SHFL.IDX PT, R8, R22, RZ, 0x1f ;  /* 0x00001fff16087589 */ /* 0x0004e200000e0000 */
[----:B-1----:R-:W-:-:S13]  /*0080*/  ISETP.NE.OR P0, PT, R5, RZ, !P0 ;  /* 0x000000ff0500720c */ /* 0x002fda0004705670 */
[----:B0-23--:R-:W-:Y:S05]  /*0090*/  @P0 BRA `(.L_x_1) ;  /* 0x0000000000200947 */ /* 0x00dfea0003800000 */
[----:B------:R-:W-:Y:S02]  /*00a0*/  ULDC.64 UR4, c[0x0][0x198] ;  /* 0x0000660000047ab9 */ /* 0x000fe40000000a00 */
[----:B------:R-:W-:Y:S02]  /*00b0*/  UIADD3 UR6, UP0, UR4, 0xf0, URZ ;  /* 0x000000f004067890 */ /* 0x000fe4000ff1e03f */
[----:B------:R-:W-:Y:S02]  /*00c0*/  UIADD3 UR4, UP1, UR4, 0x1f0, URZ ;  /* 0x000001f004047890 */ /* 0x000fe4000ff3e03f */
[----:B------:R-:W-:Y:S02]  /*00d0*/  UIADD3.X UR7, URZ, UR5, URZ, UP0, !UPT ;  /* 0x000000053f077290 */ /* 0x000fe400087fe43f */
[----:B------:R-:W-:-:S07]  /*00e0*/  UIADD3.X UR5, URZ, UR5, URZ, UP1, !UPT ;  /* 0x000000053f057290 */ /* 0x000fce0008ffe43f */
[----:B------:R0:W-:Y:S02]  /*00f0*/  UTMACCTL.PF [UR6] ;  /* 0x00000000060079b9 */ /* 0x0001e40008040000 */
[----:B------:R0:W-:Y:S02]  /*0100*/  UTMACCTL.PF [UR4] ;  /* 0x00000000040079b9 */ /* 0x0001e40008040000 */
[----:B0-----:R-:W-:Y:S01]  /*0110*/  NOP ;  /* 0x0000000000007918 */ /* 0x001fe20000000000 */
.L_x_1:
[----:B------:R-:W-:Y:S05]  /*0120*/  BSYNC B0 ;  /* 0x0000000000007941 */ /* 0x000fea0003800000 */
.L_x_0:
[----:B------:R-:W0:Y:S02]  /*0130*/  SHFL.IDX PT, R2, R0, RZ, 0x1f ;  /* 0x00001fff00027589 */ /* 0x000e2400000e0000 */
[----:B0-----:R-:W-:-:S13]  /*0140*/  ISETP.NE.AND P0, PT, R2, RZ, PT ;  /* 0x000000ff0200720c */ /* 0x001fda0003f05270 */
[----:B------:R-:W-:Y:S05]  /*0150*/  @P0 BRA `(.L_x_2) ;  /* 0x00000000008c0947 */ /* 0x000fea0003800000 */
[----:B------:R-:W-:Y:S01]  /*0160*/  ELECT P0, URZ, PT ;  /* 0x00000000003f782f */ /* 0x000fe20003800000 */
[----:B------:R-:W-:-:S12]  /*0170*/  BSSY B0, `(.L_x_2) ;  /* 0x0000021000007945 */ /* 0x000fd80003800000 */
[----:B------:R-:W-:Y:S05]  /*0180*/  @!P0 BRA `(.L_x_3) ;  /* 0x00000000007c8947 */ /* 0x000fea0003800000 */
[----:B------:R-:W0:Y:S01]  /*0190*/  S2UR UR8, SR_CgaCtaId ;  /* 0x00000000000879c3 */ /* 0x000e220000008800 */
[----:B------:R-:W-:Y:S01]  /*01a0*/  UMOV UR4, 0x400 ;  /* 0x0000040000047882 */ /* 0x000fe20000000000 */
[----:B------:R-:W-:Y:S01]  /*01b0*/  UMOV UR5, 0x1 ;  /* 0x0000000100057882 */ /* 0x000fe20000000000 */
[----:B------:R-:W-:Y:S02]  /*01c0*/  UMOV UR6, 0x100 ;  /* 0x0000010000067882 */ /* 0x000fe40000000000 */
[----:B------:R-:W-:-:S04]  /*01d0*/  UIADD3 UR6, -UR6, 0x100000, URZ ;  /* 0x0010000006067890 */ /* 0x000fc8000fffe13f */
[----:B------:R-:W-:Y:S02]  /*01e0*/  USHF.L.U32 UR7, UR6, 0xb, URZ ;  /* 0x0000000b06077899 */ /* 0x000fe4000800063f */
[----:B------:R-:W-:Y:S02]  /*01f0*/  USHF.L.U32 UR6, UR6, 0x1, URZ ;  /* 0x0000000106067899 */ /* 0x000fe4000800063f */
[----:B0-----:R-:W-:Y:S02]  /*0200*/  ULEA UR8, UR8, UR4, 0x18 ;  /* 0x0000000408087291 */ /* 0x001fe4000f8ec03f */
[----:B------:R-:W-:-:S04]  /*0210*/  UIADD3 UR4, -UR5, 0x100000, URZ ;  /* 0x0010000005047890 */ /* 0x000fc8000fffe13f */
[----:B------:R-:W-:Y:S02]  /*0220*/  USHF.L.U32 UR5, UR4, 0xb, URZ ;  /* 0x0000000b04057899 */ /* 0x000fe4000800063f */
[----:B------:R-:W-:Y:S01]  /*0230*/  USHF.L.U32 UR4, UR4, 0x1, URZ ;  /* 0x0000000104047899 */ /* 0x000fe2000800063f */
[----:B------:R-:W0:Y:S11]  /*0240*/  FENCE.VIEW.ASYNC.S ;  /* 0x00000000000073c6 */ /* 0x000e360000000000 */
[----:B0-----:R0:W1:Y:S01]  /*0250*/  SYNCS.EXCH.64 URZ, [UR8], UR4 ;  /* 0x00000004083f75b2 */ /* 0x0010620008000100 */
[----:B------:R0:W2:Y:S01]  /*0260*/  SYNCS.EXCH.64 URZ, [UR8+0x48], UR6 ;  /* 0x00004806083f75b2 */ /* 0x0000a20008000100 */
[----:B------:R0:W3:Y:S01]  /*0270*/  SYNCS.EXCH.64 URZ, [UR8+0x8], UR4 ;  /* 0x00000804083f75b2 */ /* 0x0000e20008000100 */
[----:B------:R0:W4:Y:S01]  /*0280*/  SYNCS.EXCH.64 URZ, [UR8+0x50], UR6 ;  /* 0x00005006083f75b2 */ /* 0x0001220008000100 */
[----:B------:R0:W0:Y:S01]  /*0290*/  SYNCS.EXCH.64 URZ, [UR8+0x10], UR4 ;  /* 0x00001004083f75b2 */ /* 0x0000220008000100 */
        /* <DEDUP_REMOVED lines=13> */
[----:B------:R-:W-:Y:S01]  /*0370*/  NOP ;  /* 0x0000000000007918 */ /* 0x000fe20000000000 */
.L_x_3:
[----:B0-----:R-:W-:Y:S05]  /*0380*/  BSYNC B0 ;  /* 0x0000000000007941 */ /* 0x001fea0003800000 */
.L_x_2:
[----:B------:R-:W0:Y:S01]  /*0390*/  SHFL.IDX PT, R0, R0, RZ, 0x1f ;  /* 0x00001fff00007589 */ /* 0x000e2200000e0000 */
[----:B------:R-:W-:Y:S01]  /*03a0*/  ELECT P0, URZ, PT ;  /* 0x00000000003f782f */ /* 0x000fe20003800000 */
[----:B------:R-:W5:Y:S01]  /*03b0*/  LDC R2, c[0x0][0x65c] ;  /* 0x00019700ff027b82 */ /* 0x000f620000000800 */
[----:B------:R-:W-:Y:S01]  /*03c0*/  SHF.R.S32.HI R6, RZ, 0x1f, R5 ;  /* 0x0000001fff067819 */ /* 0x000fe20000011405 */
[----:B------:R-:W1:Y:S01]  /*03d0*/  S2R R3, SR_CTAID.Y ;  /* 0x0000000000037919 */ /* 0x000e620000002600 */
[----:B------:R-:W-:Y:S01]  /*03e0*/  UMOV UR4, 0x20 ;  /* 0x0000002000047882 */ /* 0x000fe20000000000 */
[----:B------:R-:W-:Y:S01]  /*03f0*/  ISETP.NE.AND P2, PT, R8, RZ, PT ;  /* 0x000000ff0800720c */ /* 0x000fe20003f45270 */
[----:B------:R-:W-:Y:S01]  /*0400*/  NOP ;  /* 0x0000000000007918 */ /* 0x000fe20000000000 */
[----:B------:R-:W2:Y:S01]  /*0410*/  S2R R4, SR_CTAID.X ;  /* 0x0000000000047919 */ /* 0x000ea20000002500 */
[----:B------:R-:W-:Y:S01]  /*0420*/  LEA.HI R6, R6, R5, RZ, 0x2 ;  /* 0x0000000506067211 */ /* 0x000fe200078f10ff */
[----:B------:R-:W-:Y:S01]  /*0430*/  NOP ;  /* 0x0000000000007918 */ /* 0x000fe20000000000 */
[----:B0-----:R-:W-:-:S02]  /*0440*/  ISETP.NE.OR P0, PT, R0, RZ, !P0 ;  /* 0x000000ff0000720c */ /* 0x001fc40004705670 */
[----:B-----5:R-:W-:-:S04]  /*0450*/  ISETP.NE.AND P3, PT, R2, 0x1, PT ;  /* 0x000000010200780c */ /* 0x020fc80003f65270 */
[----:B------:R-:W-:Y:S02]  /*0460*/  P2R R0, PR, RZ, 0x8 ;  /* 0x00000008ff007803 */ /* 0x000fe40000000000 */
[----:B------:R-:W-:-:S05]  /*0470*/  LOP3.LUT R0, R6, 0xfffffffc, RZ, 0xc0, !PT ;  /* 0xfffffffc06007812 */ /* 0x000fca00078ec0ff */
[----:B------:R-:W-:Y:S01]  /*0480*/  VOTEU.ALL UP0, P0 ;  /* 0x00000000003f7886 */ /* 0x000fe20000000000 */
[----:B------:R-:W-:Y:S01]  /*0490*/  IMAD.IADD R0, R5, 0x1, -R0 ;  /* 0x0000000105007824 */ /* 0x000fe200078e0a00 */
[----:B------:R-:W2:Y:S01]  /*04a0*/  @P3 LDC R17, c[0x0][0x10] ;  /* 0x00000400ff113b82 */ /* 0x000ea20000000800 */
[----:B------:R-:W-:Y:S01]  /*04b0*/  VOTEU.ALL UP1, P0 ;  /* 0x00000000003f7886 */ /* 0x000fe20000020000 */
[----:B-1----:R-:W-:Y:S01]  /*04c0*/  @P3 IMAD.MOV.U32 R6, RZ, RZ, R3 ;  /* 0x000000ffff063224 */ /* 0x002fe200078e0003 */
[----:B------:R-:W-:Y:S01]  /*04d0*/  @!UP0 UMOV UR6, 0x400 ;  /* 0x0000040000068882 */ /* 0x000fe20000000000 */
[----:B------:R-:W-:-:S04]  /*04e0*/  @!UP0 UIADD3 UR4, -UR4, 0x100000, URZ ;  /* 0x0010000004048890 */ /* 0x000fc8000fffe13f */
[----:B------:R-:W-:Y:S02]  /*04f0*/  @!UP0 USHF.L.U32 UR5, UR4, 0xb, URZ ;  /* 0x0000000b04058899 */ /* 0x000fe4000800063f */
[----:B------:R-:W-:Y:S01]  /*0500*/  @!UP0 USHF.L.U32 UR4, UR4, 0x1, URZ ;  /* 0x0000000104048899 */ /* 0x000fe2000800063f */
[----:B------:R-:W-:Y:S02]  /*0510*/  @P3 IMAD.MOV.U32 R7, RZ, RZ, RZ ;  /* 0x000000ffff073224 */ /* 0x000fe400078e00ff */
[----:B------:R-:W-:Y:S01]  /*0520*/  IMAD.MOV.U32 R5, RZ, RZ, RZ ;  /* 0x000000ffff057224 */ /* 0x000fe200078e00ff */
[----:B------:R-:W0:Y:S01]  /*0530*/  @!UP0 S2UR UR7, SR_CgaCtaId ;  /* 0x00000000000789c3 */ /* 0x000e220000008800 */
[----:B------:R-:W-:-:S07]  /*0540*/  @P3 IMAD.MOV.U32 R11, RZ, RZ, RZ ;  /* 0x000000ffff0b3224 */ /* 0x000fce00078e00ff */
[----:B------:R-:W1:Y:S01]  /*0550*/  @!P3 LDC R9, c[0x0][0xc] ;  /* 0x00000300ff09bb82 */ /* 0x000e620000000800 */
[----:B--2---:R-:W-:-:S04]  /*0560*/  @P3 IMAD.WIDE.U32 R16, R4, R17, R6 ;  /* 0x0000001104103225 */ /* 0x004fc800078e0006 */
[----:B------:R-:W-:Y:S01]  /*0570*/  @P3 IMAD.IADD R17, R17, 0x1, R11 ;  /* 0x0000000111113824 */ /* 0x000fe200078e020b */
[----:B0-----:R-:W-:Y:S01]  /*0580*/  @!UP0 ULEA UR6, UR7, UR6, 0x18 ;  /* 0x0000000607068291 */ /* 0x001fe2000f8ec03f */
[----:B------:R-:W-:Y:S01]  /*0590*/  VOTEU.ALL UP0, P0 ;  /* 0x00000000003f7886 */ /* 0x000fe20000000000 */
[----:B------:R-:W-:-:S04]  /*05a0*/  ISETP.NE.AND P0, PT, R0, 0x3, PT ;  /* 0x000000030000780c */ /* 0x000fc80003f05270 */
[----:B------:R-:W-:Y:S01]  /*05b0*/  ISETP.EQ.OR P0, PT, R0, RZ, !P0 ;  /* 0x000000ff0000720c */ /* 0x000fe20004702670 */
[----:B-1----:R-:W-:-:S03]  /*05c0*/  @!P3 IMAD.WIDE.U32 R6, R9, R3, R4 ;  /* 0x000000030906b225 */ /* 0x002fc600078e0004 */
[C---:B------:R-:W-:Y:S01]  /*05d0*/  ISETP.EQ.AND P0, PT, R8.reuse, RZ, P0 ;  /* 0x000000ff0800720c */ /* 0x040fe20000702270 */
[----:B------:R-:W-:Y:S01]  /*05e0*/  VIADD R8, R8, 0xffffffff ;  /* 0xffffffff08087836 */ /* 0x000fe20000000000 */
[----:B------:R-:W0:Y:S02]  /*05f0*/  FENCE.VIEW.ASYNC.S ;  /* 0x00000000000073c6 */ /* 0x000e240000000000 */
[----:B0-----:R0:W3:Y:S01]  /*0600*/  @!UP0 SYNCS.EXCH.64 URZ, [UR6+0xa0], UR4 ;  /* 0x0000a004063f85b2 */ /* 0x0010e20008000100 */
[----:B------:R-:W-:Y:S01]  /*0610*/  @!P3 IMAD.MOV.U32 R16, RZ, RZ, R6 ;  /* 0x000000ffff10b224 */ /* 0x000fe200078e0006 */
[----:B------:R-:W-:Y:S01]  /*0620*/  SEL R19, RZ, 0x1, !P0 ;  /* 0x00000001ff137807 */ /* 0x000fe20004000000 */
[----:B------:R-:W-:Y:S01]  /*0630*/  @!P3 IMAD.MOV.U32 R17, RZ, RZ, R7 ;  /* 0x000000ffff11b224 */ /* 0x000fe200078e0007 */
[----:B------:R-:W-:-:S04]  /*0640*/  ISETP.GE.U32.AND P1, PT, R8, 0x2, PT ;  /* 0x000000020800780c */ /* 0x000fc80003f26070 */
[----:B------:R-:W-:Y:S01]  /*0650*/  SEL R19, R19, 0x2, P1 ;  /* 0x0000000213137807 */ /* 0x000fe20000800000 */
[----:B------:R0:W3:Y:S01]  /*0660*/  @!UP1 SYNCS.EXCH.64 URZ, [UR6+0xa8], UR4 ;  /* 0x0000a804063f95b2 */ /* 0x0000e20008000100 */
[----:B------:R-:W-:Y:S01]  /*0670*/  NOP ;  /* 0x0000000000007918 */ /* 0x000fe20000000000 */
[----:B---34-:R-:W-:Y:S06]  /*0680*/  BAR.SYNC.DEFER_BLOCKING 0x0 ;  /* 0x0000000000007b1d */ /* 0x018fec0000010000 */
[----:B------:R-:W-:Y:S05]  /*0690*/  @!P2 BRA `(.L_x_4) ;  /* 0x000000400010a947 */ /* 0x000fea0003800000 */
[----:B------:R-:W-:-:S13]  /*06a0*/  ISETP.GT.U32.AND P0, PT, R8, 0x1, PT ;  /* 0x000000010800780c */ /* 0x000fda0003f04070 */
[----:B0-----:R-:W-:Y:S05]  /*06b0*/  @P0 EXIT ;  /* 0x000000000000094d */ /* 0x001fea0003800000 */
[----:B------:R-:W-:Y:S01]  /*06c0*/  ULDC.64 UR4, c[0x0][0x650] ;  /* 0x0001940000047ab9 */ /* 0x000fe20000000a00 */
[----:B------:R-:W-:Y:S01]  /*06d0*/  PRMT R0, RZ, 0x7610, R0 ;  /* 0x00007610ff007816 */ /* 0x000fe20000000000 */
[----:B------:R-:W-:Y:S01]  /*06e0*/  IMAD.MOV.U32 R58, RZ, RZ, -0x1 ;  /* 0xffffffffff3a7424 */ /* 0x000fe200078e00ff */
[----:B------:R-:W-:Y:S01]  /*06f0*/  ISETP.GE.U32.AND P0, PT, R16, UR4, PT ;  /* 0x0000000410007c0c */ /* 0x000fe2000bf06070 */
[----:B------:R-:W-:Y:S02]  /*0700*/  IMAD.MOV.U32 R59, RZ, RZ, -0x1 ;  /* 0xffffffffff3b7424 */ /* 0x000fe400078e00ff */
[----:B------:R-:W-:Y:S01]  /*0710*/  IMAD.MOV.U32 R57, RZ, RZ, -0x1 ;  /* 0xffffffffff397424 */ /* 0x000fe200078e00ff */
[----:B------:R-:W-:-:S13]  /*0720*/  ISETP.GE.U32.AND.EX P0, PT, R17, UR5, PT, P0 ;  /* 0x0000000511007c0c */ /* 0x000fda000bf06100 */
[----:B------:R-:W-:Y:S05]  /*0730*/  @P0 BRA `(.L_x_5) ;  /* 0x0000000400540947 */ /* 0x000fea0003800000 */
[----:B------:R-:W0:Y:S01]  /*0740*/  LDC.64 R14, c[0x0][0x628] ;  /* 0x00018a00ff0e7b82 */ /* 0x000e220000000a00 */
[----:B------:R-:W-:Y:S02]  /*0750*/  IMAD.MOV.U32 R6, RZ, RZ, R16 ;  /* 0x000000ffff067224 */ /* 0x000fe400078e0010 */
[----:B------:R-:W-:-:S05]  /*0760*/  IMAD.MOV.U32 R7, RZ, RZ, R17 ;  /* 0x000000ffff077224 */ /* 0x000fca00078e0011 */
[----:B------:R-:W1:Y:S08]  /*0770*/  LDC R0, c[0x0][0x630] ;  /* 0x00018c00ff007b82 */ /* 0x000e700000000800 */
[----:B------:R-:W2:Y:S01]  /*0780*/  LDC.64 R20, c[0x0][0x620] ;  /* 0x00018800ff147b82 */ /* 0x000ea20000000a00 */
[----:B0-----:R-:W-:-:S04]  /*0790*/  ISETP.NE.U32.AND P0, PT, R14, RZ, PT ;  /* 0x000000ff0e00720c */ /* 0x001fc80003f05070 */
[----:B------:R-:W-:-:S13]  /*07a0*/  ISETP.NE.AND.EX P0, PT, R15, RZ, PT, P0 ;  /* 0x000000ff0f00720c */ /* 0x000fda0003f05300 */
[----:B-12---:R-:W-:Y:S05]  /*07b0*/  @!P0 BRA `(.L_x_6) ;  /* 0x0000000000288947 */ /* 0x006fea0003800000 */
[----:B------:R-:W0:Y:S02]  /*07c0*/  LDC R11, c[0x0][0x634] ;  /* 0x00018d00ff0b7b82 */ /* 0x000e240000000800 */
[----:B0-----:R-:W-:-:S05]  /*07d0*/  IADD3 R11, P0, R16, R11, RZ ;  /* 0x0000000b100b7210 */ /* 0x001fca0007f1e0ff */
[----:B------:R-:W-:-:S04]  /*07e0*/  IMAD.X R13, RZ, RZ, R17, P0 ;  /* 0x000000ffff0d7224 */ /* 0x000fc800000e0611 */
[----:B------:R-:W-:-:S04]  /*07f0*/  IMAD.WIDE.U32 R6, R13, R14, RZ ;  /* 0x0000000e0d067225 */ /* 0x000fc800078e00ff */
[----:B------:R-:W-:-:S04]  /*0800*/  IMAD.WIDE.U32 R8, P0, R11, R15, R6 ;  /* 0x0000000f0b087225 */ /* 0x000fc80007800006 */
[----:B------:R-:W-:-:S04]  /*0810*/  IMAD.WIDE.U32 R6, R11, R14, RZ ;  /* 0x0000000e0b067225 */ /* 0x000fc800078e00ff */
[----:B------:R-:W-:Y:S01]  /*0820*/  IMAD.X R11, RZ, RZ, RZ, P0 ;  /* 0x000000ffff0b7224 */ /* 0x000fe200000e06ff */
[----:B------:R-:W-:Y:S01]  /*0830*/  IADD3 RZ, P0, R7, R8, RZ ;  /* 0x0000000807ff7210 */ /* 0x000fe20007f1e0ff */
[----:B------:R-:W-:-:S04]  /*0840*/  IMAD.MOV.U32 R10, RZ, RZ, R9 ;  /* 0x000000ffff0a7224 */ /* 0x000fc800078e0009 */
[----:B------:R-:W-:-:S08]  /*0850*/  IMAD.WIDE.U32.X R6, R13, R15, R10, P0 ;  /* 0x0000000f0d067225 */ /* 0x000fd000000e040a */
.L_x_6:
[-CC-:B------:R-:W-:Y:S01]  /*0860*/  SHF.R.U64 R57, R6, R0.reuse, R7.reuse ;  /* 0x0000000006397219 */ /* 0x180fe20000001207 */
[----:B------:R-:W0:Y:S01]  /*0870*/  LDC R10, c[0x0][0x618] ;  /* 0x00018600ff0a7b82 */ /* 0x000e220000000800 */
[----:B------:R-:W-:Y:S01]  /*0880*/  SHF.R.U32.HI R5, RZ, R0, R7 ;  /* 0x00000000ff057219 */ /* 0x000fe20000011607 */
[----:B------:R-:W-:Y:S01]  /*0890*/  ULDC UR4, c[0x0][0x150] ;  /* 0x0000540000047ab9 */ /* 0x000fe20000000800 */
[----:B------:R-:W-:Y:S02]  /*08a0*/  IADD3 R9, P0, RZ, -R57, RZ ;  /* 0x80000039ff097210 */ /* 0x000fe40007f1e0ff */
[----:B------:R-:W-:-:S03]  /*08b0*/  I2FP.F32.U32 R0, R4 ;  /* 0x0000000400007245 */ /* 0x000fc60000201000 */
[----:B------:R-:W1:Y:S01]  /*08c0*/  LDC.64 R28, c[0x0][0x640] ;  /* 0x00019000ff1c7b82 */ /* 0x000e620000000a00 */
[----:B------:R-:W-:Y:S02]  /*08d0*/  IMAD.X R11, RZ, RZ, ~R5, P0 ;  /* 0x000000ffff0b7224 */ /* 0x000fe400000e0e05 */
[----:B------:R-:W-:Y:S01]  /*08e0*/  FMUL R0, R0, UR4 ;  /* 0x0000000400007c20 */ /* 0x000fe20008400000 */
[----:B------:R-:W-:Y:S01]  /*08f0*/  IMAD.WIDE.U32 R6, R9, R20, R16 ;  /* 0x0000001409067225 */ /* 0x000fe200078e0010 */
[----:B------:R-:W-:-:S03]  /*0900*/  ULDC UR4, c[0x0][0x154] ;  /* 0x0000550000047ab9 */ /* 0x000fc60000000800 */
[----:B------:R-:W-:Y:S01]  /*0910*/  IMAD R8, R11, R20, RZ ;  /* 0x000000140b087224 */ /* 0x000fe200078e02ff */
[----:B------:R-:W2:Y:S01]  /*0920*/  LDC R5, c[0x0][0x144] ;  /* 0x00005100ff057b82 */ /* 0x000ea20000000800 */
[----:B------:R-:W3:Y:S02]  /*0930*/  F2I.U32.TRUNC.NTZ R0, R0 ;  /* 0x0000000000007305 */ /* 0x000ee4000020f000 */
[----:B------:R-:W-:-:S04]  /*0940*/  IMAD R9, R9, R21, R8 ;  /* 0x0000001509097224 */ /* 0x000fc800078e0208 */
[----:B------:R-:W-:Y:S01]  /*0950*/  IMAD.IADD R7, R7, 0x1, R9 ;  /* 0x0000000107077824 */ /* 0x000fe200078e0209 */
[----:B------:R-:W4:Y:S01]  /*0960*/  LDC R12, c[0x0][0x608] ;  /* 0x00018200ff0c7b82 */ /* 0x000f220000000800 */
[----:B------:R-:W-:-:S03]  /*0970*/  IMAD.MOV.U32 R9, RZ, RZ, -0x1 ;  /* 0xffffffffff097424 */ /* 0x000fc600078e00ff */
[-CC-:B0-----:R-:W-:Y:S02]  /*0980*/  SHF.R.U64 R20, R6, R10.reuse, R7.reuse ;  /* 0x0000000a06147219 */ /* 0x181fe40000001207 */
[----:B------:R-:W-:Y:S02]  /*0990*/  I2FP.F32.U32 R6, R3 ;  /* 0x0000000300067245 */ /* 0x000fe40000201000 */
[----:B------:R-:W0:Y:S01]  /*09a0*/  LDC R26, c[0x0][0x658] ;  /* 0x00019600ff1a7b82 */ /* 0x000e220000000800 */
[----:B-1----:R-:W-:Y:S01]  /*09b0*/  ISETP.NE.U32.AND P0, PT, R28, RZ, PT ;  /* 0x000000ff1c00720c */ /* 0x002fe20003f05070 */
[----:B---3--:R-:W-:Y:S01]  /*09c0*/  IMAD.MOV R8, RZ, RZ, -R0 ;  /* 0x000000ffff087224 */ /* 0x008fe200078e0a00 */
[----:B------:R-:W-:Y:S01]  /*09d0*/  SHF.R.U32.HI R7, RZ, R10, R7 ;  /* 0x0000000aff077219 */ /* 0x000fe20000011607 */
[----:B------:R-:W-:Y:S01]  /*09e0*/  FMUL R6, R6, UR4 ;  /* 0x0000000406067c20 */ /* 0x000fe20008400000 */
[----:B------:R-:W-:-:S03]  /*09f0*/  ISETP.NE.AND.EX P0, PT, R29, RZ, PT, P0 ;  /* 0x000000ff1d00720c */ /* 0x000fc60003f05300 */
[----:B------:R-:W1:Y:S01]  /*0a00*/  LDC R14, c[0x0][0x148] ;  /* 0x00005200ff0e7b82 */ /* 0x000e620000000800 */
[----:B--2---:R-:W-:-:S07]  /*0a10*/  IMAD R0, R5, R8, R4 ;  /* 0x0000000805007224 */ /* 0x004fce00078e0204 */
[----:B------:R-:W2:Y:S01]  /*0a20*/  LDC R24, c[0x0][0x600] ;  /* 0x00018000ff187b82 */ /* 0x000ea20000000800 */
[-CC-:B----4-:R-:W-:Y:S02]  /*0a30*/  SHF.R.U64 R30, R20, R12.reuse, R7.reuse ;  /* 0x0000000c141e7219 */ /* 0x190fe40000001207 */
[----:B------:R-:W-:Y:S01]  /*0a40*/  SHF.R.U32.HI R5, RZ, R12, R7 ;  /* 0x0000000cff057219 */ /* 0x000fe20000011607 */
[----:B------:R-:W-:Y:S01]  /*0a50*/  IMAD.MOV.U32 R7, RZ, RZ, 0x1 ;  /* 0x00000001ff077424 */ /* 0x000fe200078e00ff */
[----:B------:R3:W4:Y:S03]  /*0a60*/  F2I.U32.TRUNC.NTZ R12, R6 ;  /* 0x00000006000c7305 */ /* 0x000726000020f000 */
[----:B------:R-:W1:Y:S01]  /*0a70*/  LDC R15, c[0x0][0x648] ;  /* 0x00019200ff0f7b82 */ /* 0x000e620000000800 */
[-C--:B0-----:R-:W-:Y:S02]  /*0a80*/  SHF.L.U32 R4, R9, R26.reuse, RZ ;  /* 0x0000001a09047219 */ /* 0x081fe400000006ff */
[----:B------:R-:W-:-:S02]  /*0a90*/  SHF.R.U64 R32, R30, R26, R5 ;  /* 0x0000001a1e207219 */ /* 0x000fc40000001205 */
[----:B------:R-:W-:Y:S02]  /*0aa0*/  LOP3.LUT R11, RZ, R4, RZ, 0x33, !PT ;  /* 0x00000004ff0b7212 */ /* 0x000fe400078e33ff */
[-C--:B------:R-:W-:Y:S01]  /*0ab0*/  SHF.R.U32.HI R5, RZ, R26.reuse, R5 ;  /* 0x0000001aff057219 */ /* 0x080fe20000011605 */
[----:B------:R-:W0:Y:S01]  /*0ac0*/  LDC R21, c[0x0][0x638] ;  /* 0x00018e00ff157b82 */ /* 0x000e220000000800 */
[----:B------:R-:W-:Y:S01]  /*0ad0*/  SHF.L.U32 R10, R7, R26, RZ ;  /* 0x0000001a070a7219 */ /* 0x000fe200000006ff */
[----:B------:R-:W-:-:S06]  /*0ae0*/  IMAD.MOV.U32 R4, RZ, RZ, R32 ;  /* 0x000000ffff047224 */ /* 0x000fcc00078e0020 */
[----:B------:R-:W0:Y:S01]  /*0af0*/  LDC R58, c[0x0][0x610] ;  /* 0x00018400ff3a7b82 */ /* 0x000e220000000800 */
[----:B---34-:R-:W-:Y:S05]  /*0b00*/  @!P0 BRA `(.L_x_7) ;  /* 0x0000000000288947 */ /* 0x018fea0003800000 */
[----:B------:R-:W3:Y:S02]  /*0b10*/  LDC R9, c[0x0][0x64c] ;  /* 0x00019300ff097b82 */ /* 0x000ee40000000800 */
[----:B---3--:R-:W-:-:S05]  /*0b20*/  IADD3 R9, P0, R32, R9, RZ ;  /* 0x0000000920097210 */ /* 0x008fca0007f1e0ff */
        /* <DEDUP_REMOVED lines=8> */
.L_x_7:
[----:B-1----:R-:W-:Y:S01]  /*0bb0*/  SHF.R.U64 R4, R4, R15, R5 ;  /* 0x0000000f04047219 */ /* 0x002fe20000001205 */
[----:B--2---:R-:W-:Y:S01]  /*0bc0*/  VIADD R5, R24, 0xffffffff ;  /* 0xffffffff18057836 */ /* 0x004fe20000000000 */
[----:B------:R-:W-:Y:S01]  /*0bd0*/  LOP3.LUT R11, R30, R11, RZ, 0xc0, !PT ;  /* 0x0000000b1e0b7212 */ /* 0x000fe200078ec0ff */
[----:B------:R-:W-:Y:S02]  /*0be0*/  IMAD.MOV R12, RZ, RZ, -R12 ;  /* 0x000000ffff0c7224 */ /* 0x000fe400078e0a0c */
[----:B------:R-:W-:Y:S01]  /*0bf0*/  IMAD.MOV R6, RZ, RZ, -R4 ;  /* 0x000000ffff067224 */ /* 0x000fe200078e0a04 */
[----:B------:R-:W-:Y:S01]  /*0c00*/  LOP3.LUT R5, R20, R5, RZ, 0xc0, !PT ;  /* 0x0000000514057212 */ /* 0x000fe200078ec0ff */
[----:B------:R-:W-:Y:S02]  /*0c10*/  @P3 IMAD R0, R14, R12, R3 ;  /* 0x0000000c0e003224 */ /* 0x000fe400078e0203 */
[----:B------:R-:W-:Y:S02]  /*0c20*/  IMAD R11, R10, R4, R11 ;  /* 0x000000040a0b7224 */ /* 0x000fe400078e020b */
[----:B0-----:R-:W-:-:S02]  /*0c30*/  IMAD R3, R6, R21, R32 ;  /* 0x0000001506037224 */ /* 0x001fc400078e0220 */
[----:B------:R-:W-:Y:S02]  /*0c40*/  IMAD R58, R11, R58, R0 ;  /* 0x0000003a0b3a7224 */ /* 0x000fe400078e0200 */
[----:B------:R-:W-:Y:S02]  /*0c50*/  IMAD R3, R3, R24, R5 ;  /* 0x0000001803037224 */ /* 0x000fe400078e0205 */
[----:B------:R-:W-:-:S03]  /*0c60*/  IMAD.MOV.U32 R0, RZ, RZ, 0x1 ;  /* 0x00000001ff007424 */ /* 0x000fc600078e00ff */
[----:B------:R-:W-:Y:S02]  /*0c70*/  SEL R59, R3, R58, !P3 ;  /* 0x0000003a033b7207 */ /* 0x000fe40005800000 */
[----:B------:R-:W-:-:S07]  /*0c80*/  SEL R58, R58, R3, !P3 ;  /* 0x000000033a3a7207 */ /* 0x000fce0005800000 */
.L_x_5:
[----:B------:R-:W-:-:S08]  /*0c90*/  NOP ;  /* 0x0000000000007918 */ /* 0x000fd00000000000 */
[----:B------:R-:W0:Y:S02]  /*0ca0*/  USETMAXREG.TRY_ALLOC.CTAPOOL UP0, 0xe8 ;  /* 0x000000e8000079c8 */ /* 0x000e240008000600 */
[----:B0-----:R-:W-:-:S13]  /*0cb0*/  PLOP3.LUT P0, PT, PT, PT, UP0, 0x80, 0x0 ;  /* 0x000000000000781c */ /* 0x001fda0003f0f008 */
[----:B------:R-:W-:Y:S05]  /*0cc0*/  @!P0 BRA `(.L_x_5) ;  /* 0xfffffffc00f08947 */ /* 0x000fea000383ffff */
[----:B------:R-:W-:Y:S01]  /*0cd0*/  ULDC.64 UR4, c[0x0][0x598] ;  /* 0x0001660000047ab9 */ /* 0x000fe20000000a00 */
[----:B------:R-:W-:Y:S01]  /*0ce0*/  ULDC.64 UR36, c[0x0][0x208] ;  /* 0x0000820000247ab9 */ /* 0x000fe20000000a00 */
[----:B------:R-:W-:-:S04]  /*0cf0*/  ISETP.NE.U32.AND P0, PT, RZ, UR4, PT ;  /* 0x00000004ff007c0c */ /* 0x000fc8000bf05070 */
[----:B------:R-:W-:-:S13]  /*0d00*/  ISETP.NE.AND.EX P0, PT, RZ, UR5, PT, P0 ;  /* 0x00000005ff007c0c */ /* 0x000fda000bf05300 */
[----:B------:R-:W-:Y:S05]  /*0d10*/  @!P0 BRA `(.L_x_8) ;  /* 0x00000000001c8947 */ /* 0x000fea0003800000 */
[----:B------:R-:W0:Y:S02]  /*0d20*/  LDC.64 R4, c[0x0][0x598] ;  /* 0x00016600ff047b82 */ /* 0x000e240000000a00 */
[----:B0-----:R-:W2:Y:S02]  /*0d30*/  LDG.E.64 R4, desc[UR36][R4.64] ;  /* 0x0000002404047981 */ /* 0x001ea4000c1e1b00 */
[----:B--2---:R-:W-:-:S04]  /*0d40*/  ISETP.NE.U32.AND P0, PT, R4, RZ, PT ;  /* 0x000000ff0400720c */ /* 0x004fc80003f05070 */
[----:B------:R-:W-:-:S13]  /*0d50*/  ISETP.NE.AND.EX P0, PT, R5, RZ, PT, P0 ;  /* 0x000000ff0500720c */ /* 0x000fda0003f05300 */
[----:B------:R-:W-:Y:S05]  /*0d60*/  @!P0 BRA `(.L_x_8) ;  /* 0x0000000000088947 */ /* 0x000fea0003800000 */
[----:B------:R0:W5:Y:S01]  /*0d70*/  LD.E R23, desc[UR36][R4.64] ;  /* 0x0000002404177980 */ /* 0x000162000c101900 */
[----:B------:R-:W-:Y:S05]  /*0d80*/  BRA `(.L_x_9) ;  /* 0x0000000000247947 */ /* 0x000fea0003800000 */
.L_x_8:
[----:B------:R-:W-:Y:S02]  /*0d90*/  ULDC.64 UR4, c[0x0][0x588] ;  /* 0x0001620000047ab9 */ /* 0x000fe40000000a00 */
[----:B------:R-:W-:-:S04]  /*0da0*/  ISETP.NE.U32.AND P0, PT, RZ, UR4, PT ;  /* 0x00000004ff007c0c */ /* 0x000fc8000bf05070 */
[----:B------:R-:W-:-:S13]  /*0db0*/  ISETP.NE.AND.EX P0, PT, RZ, UR5, PT, P0 ;  /* 0x00000005ff007c0c */ /* 0x000fda000bf05300 */
[----:B------:R-:W-:Y:S05]  /*0dc0*/  @!P0 BRA `(.L_x_10) ;  /* 0x00000000000c8947 */ /* 0x000fea0003800000 */
[----:B------:R-:W0:Y:S02]  /*0dd0*/  LDC.64 R4, c[0x0][0x588] ;  /* 0x00016200ff047b82 */ /* 0x000e240000000a00 */
[----:B0-----:R1:W5:Y:S01]  /*0de0*/  LDG.E R23, desc[UR36][R4.64] ;  /* 0x0000002404177981 */ /* 0x001362000c1e1900 */
[----:B------:R-:W-:Y:S05]  /*0df0*/  BRA `(.L_x_9) ;  /* 0x0000000000087947 */ /* 0x000fea0003800000 */
.L_x_10:
[----:B------:R-:W-:Y:S02]  /*0e00*/  ULDC UR4, c[0x0][0x580] ;  /* 0x0001600000047ab9 */ /* 0x000fe40000000800 */
[----:B------:R-:W-:-:S07]  /*0e10*/  IMAD.U32 R23, RZ, RZ, UR4 ;  /* 0x00000004ff177e24 */ /* 0x000fce000f8e00ff */
.L_x_9:
[----:B------:R-:W-:Y:S02]  /*0e20*/  ULDC.64 UR4, c[0x0][0x5a0] ;  /* 0x0001680000047ab9 */ /* 0x000fe40000000a00 */
[----:B------:R-:W-:-:S04]  /*0e30*/  ISETP.NE.U32.AND P0, PT, RZ, UR4, PT ;  /* 0x00000004ff007c0c */ /* 0x000fc8000bf05070 */
[----:B------:R-:W-:-:S13]  /*0e40*/  ISETP.NE.AND.EX P0, PT, RZ, UR5, PT, P0 ;  /* 0x00000005ff007c0c */ /* 0x000fda000bf05300 */
[----:B------:R-:W-:Y:S05]  /*0e50*/  @!P0 BRA `(.L_x_11) ;  /* 0x00000000001c8947 */ /* 0x000fea0003800000 */
[----:B01----:R-:W0:Y:S02]  /*0e60*/  LDC.64 R4, c[0x0][0x5a0] ;  /* 0x00016800ff047b82 */ /* 0x003e240000000a00 */
[----:B0-----:R-:W2:Y:S02]  /*0e70*/  LDG.E.64 R4, desc[UR36][R4.64] ;  /* 0x0000002404047981 */ /* 0x001ea4000c1e1b00 */
[----:B--2---:R-:W-:-:S04]  /*0e80*/  ISETP.NE.U32.AND P0, PT, R4, RZ, PT ;  /* 0x000000ff0400720c */ /* 0x004fc80003f05070 */
[----:B------:R-:W-:-:S13]  /*0e90*/  ISETP.NE.AND.EX P0, PT, R5, RZ, PT, P0 ;  /* 0x000000ff0500720c */ /* 0x000fda0003f05300 */
[----:B------:R-:W-:Y:S05]  /*0ea0*/  @!P0 BRA `(.L_x_11) ;  /* 0x0000000000088947 */ /* 0x000fea0003800000 */
[----:B------:R0:W5:Y:S01]  /*0eb0*/  LD.E R56, desc[UR36][R4.64] ;  /* 0x0000002404387980 */ /* 0x000162000c101900 */
[----:B------:R-:W-:Y:S05]  /*0ec0*/  BRA `(.L_x_12) ;  /* 0x0000000000247947 */ /* 0x000fea0003800000 */
.L_x_11:
[----:B------:R-:W-:Y:S02]  /*0ed0*/  ULDC.64 UR4, c[0x0][0x590] ;  /* 0x0001640000047ab9 */ /* 0x000fe40000000a00 */
[----:B------:R-:W-:-:S04]  /*0ee0*/  ISETP.NE.U32.AND P0, PT, RZ, UR4, PT ;  /* 0x00000004ff007c0c */ /* 0x000fc8000bf05070 */
[----:B------:R-:W-:-:S13]  /*0ef0*/  ISETP.NE.AND.EX P0, PT, RZ, UR5, PT, P0 ;  /* 0x00000005ff007c0c */ /* 0x000fda000bf05300 */
[----:B------:R-:W-:Y:S05]  /*0f00*/  @!P0 BRA `(.L_x_13) ;  /* 0x00000000000c8947 */ /* 0x000fea0003800000 */
[----:B01----:R-:W0:Y:S02]  /*0f10*/  LDC.64 R4, c[0x0][0x590] ;  /* 0x00016400ff047b82 */ /* 0x003e240000000a00 */
[----:B0-----:R1:W5:Y:S01]  /*0f20*/  LDG.E R56, desc[UR36][R4.64] ;  /* 0x0000002404387981 */ /* 0x001362000c1e1900 */
[----:B------:R-:W-:Y:S05]  /*0f30*/  BRA `(.L_x_12) ;  /* 0x0000000000087947 */ /* 0x000fea0003800000 */
.L_x_13:
[----:B------:R-:W-:Y:S02]  /*0f40*/  ULDC UR4, c[0x0][0x584] ;  /* 0x0001610000047ab9 */ /* 0x000fe40000000800 */
[----:B------:R-:W-:-:S07]  /*0f50*/  IMAD.U32 R56, RZ, RZ, UR4 ;  /* 0x00000004ff387e24 */ /* 0x000fce000f8e00ff */
.L_x_12:
[----:B------:R-:W-:-:S13]  /*0f60*/  LOP3.LUT P0, RZ, R0, 0xff, RZ, 0xc0, !PT ;  /* 0x000000ff00ff7812 */ /* 0x000fda000780c0ff */
[----:B------:R-:W-:Y:S05]  /*0f70*/  @!P0 EXIT ;  /* 0x000000000000894d */ /* 0x000fea0003800000 */
[----:B------:R-:W-:Y:S01]  /*0f80*/  ULDC UR4, c[0x0][0x28c] ;  /* 0x0000a30000047ab9 */ /* 0x000fe20000000800 */
[----:B------:R-:W-:Y:S01]  /*0f90*/  LOP3.LUT R62, R19, 0x1, RZ, 0xfc, !PT ;  /* 0x00000001133e7812 */ /* 0x000fe200078efcff */
[----:B------:R-:W-:Y:S01]  /*0fa0*/  UIADD3 UR4, UR4, 0x1f, URZ ;  /* 0x0000001f04047890 */ /* 0x000fe2000fffe03f */
[----:B------:R-:W-:Y:S01]  /*0fb0*/  UMOV UR38, URZ ;  /* 0x0000003f00267c82 */ /* 0x000fe20008000000 */
[----:B------:R-:W-:Y:S02]  /*0fc0*/  UMOV UR39, URZ ;  /* 0x0000003f00277c82 */ /* 0x000fe40008000000 */
[----:B------:R-:W-:-:S04]  /*0fd0*/  USHF.R.S32.HI UR5, URZ, 0x1f, UR4 ;  /* 0x0000001f3f057899 */ /* 0x000fc80008011404 */
[----:B------:R-:W-:-:S04]  /*0fe0*/  ULEA.HI UR5, UR5, UR4, URZ, 0x5 ;  /* 0x0000000405057291 */ /* 0x000fc8000f8f283f */
[----:B------:R-:W-:-:S12]  /*0ff0*/  USHF.R.S32.HI UR40, URZ, 0x5, UR5 ;  /* 0x000000053f287899 */ /* 0x000fd80008011405 */
.L_x_95:
[----:B------:R-:W-:Y:S01]  /*1000*/  LOP3.LUT R0, R18, 0x80, RZ, 0xc0, !PT ;  /* 0x0000008012007812 */ /* 0x000fe200078ec0ff */
[----:B------:R-:W2:Y:S01]  /*1010*/  S2UR UR7, SR_CgaCtaId ;  /* 0x00000000000779c3 */ /* 0x000ea20000008800 */
[----:B------:R-:W-:Y:S02]  /*1020*/  UMOV UR6, 0x400 ;  /* 0x0000040000067882 */ /* 0x000fe40000000000 */
[----:B------:R-:W-:-:S06]  /*1030*/  SHF.R.U32.HI R0, RZ, 0x7, R0 ;  /* 0x00000007ff007819 */ /* 0x000fcc0000011600 */
[----:B---3--:R-:W3:Y:S01]  /*1040*/  SHFL.IDX PT, R0, R0, RZ, 0x1f ;  /* 0x00001fff00007589 */ /* 0x008ee200000e0000 */
[----:B--2---:R-:W-:Y:S01]  /*1050*/  ULEA UR42, UR7, UR6, 0x18 ;  /* 0x00000006072a7291 */ /* 0x004fe2000f8ec03f */
[----:B---3--:R-:W-:-:S13]  /*1060*/  R2UR UR4, R0 ;  /* 0x00000000000472ca */ /* 0x008fda00000e0000 */
[----:B------:R-:W-:-:S04]  /*1070*/  ULEA.HI UR5, UR4, UR4, URZ, 0x1 ;  /* 0x0000000404057291 */ /* 0x000fc8000f8f083f */
[----:B------:R-:W-:-:S04]  /*1080*/  ULOP3.LUT UR5, UR5, 0x7fffe, URZ, 0xc0, !UPT ;  /* 0x0007fffe05057892 */ /* 0x000fc8000f8ec03f */
[----:B------:R-:W-:-:S03]  /*1090*/  UIADD3 UR5, UR4, -UR5, URZ ;  /* 0x8000000504057290 */ /* 0x000fc6000fffe03f */
[----:B------:R-:W-:Y:S01]  /*10a0*/  ULDC UR4, c[0x0][0x28c] ;  /* 0x0000a30000047ab9 */ /* 0x000fe20000000800 */
[----:B------:R-:W-:Y:S01]  /*10b0*/  ULEA UR5, UR5, UR42, 0xd ;  /* 0x0000002a05057291 */ /* 0x000fe2000f8e683f */
[----:B------:R-:W-:-:S03]  /*10c0*/  ISETP.LT.AND P0, PT, RZ, UR4, PT ;  /* 0x00000004ff007c0c */ /* 0x000fc6000bf01270 */
[----:B------:R-:W-:-:S04]  /*10d0*/  UIADD3 UR5, UR5, 0x180, URZ ;  /* 0x0000018005057890 */ /* 0x000fc8000fffe03f */
[----:B------:R-:W-:-:S04]  /*10e0*/  USHF.R.U32.HI UR5, URZ, 0x4, UR5 ;  /* 0x000000043f057899 */ /* 0x000fc80008011605 */
[----:B------:R-:W-:Y:S02]  /*10f0*/  ULOP3.LUT UR41, UR5, 0x3fff, URZ, 0xc0, !UPT ;  /* 0x00003fff05297892 */ /* 0x000fe4000f8ec03f */
[----:B-1--45:R-:W-:Y:S10]  /*1100*/  @P0 BRA `(.L_x_14) ;  /* 0x0000000000400947 */ /* 0x032ff40003800000 */
[----:B------:R-:W-:Y:S01]  /*1110*/  MOV R0, 0x0 ;  /* 0x0000000000007802 */ /* 0x000fe20000000f00 */
[----:B------:R-:W-:Y:S01]  /*1120*/  ULDC.64 UR4, c[0x4][0x68] ;  /* 0x01001a0000047ab9 */ /* 0x000fe20000000a00 */
[----:B------:R-:W-:Y:S01]  /*1130*/  ULDC.64 UR6, c[0x4][0x8] ;  /* 0x0100020000067ab9 */ /* 0x000fe20000000a00 */
[----:B01----:R-:W-:Y:S01]  /*1140*/  IMAD.U32 R4, RZ, RZ, UR4 ;  /* 0x00000004ff047e24 */ /* 0x003fe2000f8e00ff */
[----:B------:R0:W1:Y:S01]  /*1150*/  LDC.64 R14, c[0x4][R0] ;  /* 0x01000000000e7b82 */ /* 0x0000620000000a00 */
[----:B------:R-:W-:Y:S01]  /*1160*/  IMAD.U32 R5, RZ, RZ, UR5 ;  /* 0x00000005ff057e24 */ /* 0x000fe2000f8e00ff */
[----:B------:R-:W-:Y:S01]  /*1170*/  ULDC.64 UR4, c[0x4][0x70] ;  /* 0x01001c0000047ab9 */ /* 0x000fe20000000a00 */
[----:B------:R-:W-:Y:S02]  /*1180*/  IMAD.U32 R10, RZ, RZ, UR6 ;  /* 0x00000006ff0a7e24 */ /* 0x000fe4000f8e00ff */
[----:B------:R-:W-:Y:S02]  /*1190*/  IMAD.U32 R6, RZ, RZ, UR4 ;  /* 0x00000004ff067e24 */ /* 0x000fe4000f8e00ff */
[----:B------:R-:W-:-:S02]  /*11a0*/  IMAD.U32 R7, RZ, RZ, UR5 ;  /* 0x00000005ff077e24 */ /* 0x000fc4000f8e00ff */
[----:B------:R-:W-:Y:S02]  /*11b0*/  IMAD.U32 R11, RZ, RZ, UR7 ;  /* 0x00000007ff0b7e24 */ /* 0x000fe4000f8e00ff */
[----:B------:R-:W-:Y:S02]  /*11c0*/  IMAD.MOV.U32 R8, RZ, RZ, 0x1e1 ;  /* 0x000001e1ff087424 */ /* 0x000fe400078e00ff */
[----:B------:R-:W-:Y:S02]  /*11d0*/  IMAD.MOV.U32 R12, RZ, RZ, 0x1 ;  /* 0x00000001ff0c7424 */ /* 0x000fe400078e00ff */
[----:B0-----:R-:W-:-:S07]  /*11e0*/  IMAD.MOV.U32 R13, RZ, RZ, RZ ;  /* 0x000000ffff0d7224 */ /* 0x001fce00078e00ff */
[----:B------:R-:W-:-:S07]  /*11f0*/  LEPC R20, `(.L_x_14) ;  /* 0x000000001014794e */ /* 0x000fce0000000000 */
[----:B-1---5:R-:W-:Y:S05]  /*1200*/  CALL.ABS.NOINC R14 ;  /* 0x000000000e007343 */ /* 0x022fea0003c00000 */
.L_x_14:
[----:B------:R-:W-:-:S13]  /*1210*/  ISETP.NE.AND P0, PT, R62, 0x3, PT ;  /* 0x000000033e00780c */ /* 0x000fda0003f05270 */
[----:B------:R-:W-:Y:S05]  /*1220*/  @!P0 BRA `(.L_x_15) ;  /* 0x0000000000048947 */ /* 0x000fea0003800000 */
[----:B------:R-:W-:Y:S01]  /*1230*/  BPT.TRAP 0x1 ;  /* 0x000000040000795c */ /* 0x000fe20000300000 */
.L_x_15:
[----:B------:R-:W-:Y:S02]  /*1240*/  IMAD.U32 R3, RZ, RZ, UR39 ;  /* 0x00000027ff037e24 */ /* 0x000fe4000f8e00ff */
[----:B------:R-:W-:-:S03]  /*1250*/  IMAD.U32 R0, RZ, RZ, UR38 ;  /* 0x00000026ff007e24 */ /* 0x000fc6000f8e00ff */
[----:B------:R-:W-:Y:S02]  /*1260*/  LEA R3, R3, UR42, 0x3 ;  /* 0x0000002a03037c11 */ /* 0x000fe4000f8e18ff */
[----:B------:R-:W-:-:S04]  /*1270*/  SHF.L.U32 R0, R0, 0x1f, RZ ;  /* 0x0000001f00007819 */ /* 0x000fc800000006ff */
[----:B------:R2:W3:Y:S01]  /*1280*/  SYNCS.PHASECHK.TRANS64.TRYWAIT P1, [R3+URZ], R0 ;  /* 0x00000000030075a7 */ /* 0x0004e2000802017f */
[----:B------:R-:W-:Y:S05]  /*1290*/  @!P0 BRA `(.L_x_16) ;  /* 0x0000000000048947 */ /* 0x000fea0003800000 */
[----:B------:R-:W-:Y:S01]  /*12a0*/  BPT.TRAP 0x1 ;  /* 0x000000040000795c */ /* 0x000fe20000300000 */
.L_x_16:
[----:B---3--:R-:W-:Y:S05]  /*12b0*/  @P1 BRA `(.L_x_17) ;  /* 0x0000000000081947 */ /* 0x008fea0003800000 */
[----:B------:R-:W3:Y:S02]  /*12c0*/  SYNCS.PHASECHK.TRANS64.TRYWAIT P1, [R3+URZ], R0 ;  /* 0x00000000030075a7 */ /* 0x000ee4000802017f */
[----:B---3--:R-:W-:Y:S05]  /*12d0*/  @!P1 BRA `(.L_x_18) ;  /* 0x0000004c00409947 */ /* 0x008fea0003800000 */
.L_x_17:
[----:B------:R-:W-:-:S04]  /*12e0*/  UISETP.LT.AND UP0, UPT, UR40, 0x1, UPT ;  /* 0x000000012800788c */ /* 0x000fc8000bf01270 */
[----:B------:R-:W-:-:S04]  /*12f0*/  USEL UR4, UR40, 0x1, UP0 ;  /* 0x0000000128047887 */ /* 0x000fc80008000000 */
[----:B------:R-:W-:-:S06]  /*1300*/  UIADD3 UR4, UR40, -UR4, URZ ;  /* 0x8000000428047290 */ /* 0x000fcc000fffe03f */
[----:B--23--:R-:W-:Y:S01]  /*1310*/  IMAD.U32 R0, RZ, RZ, UR4 ;  /* 0x00000004ff007e24 */ /* 0x00cfe2000f8e00ff */
[----:B------:R-:W-:Y:S05]  /*1320*/  WARPSYNC.ALL ;  /* 0x0000000000007948 */ /* 0x000fea0003800000 */
[----:B------:R-:W-:Y:S01]  /*1330*/  ISETP.GE.AND P1, PT, R0, 0x1, PT ;  /* 0x000000010000780c */ /* 0x000fe20003f26270 */
[----:B------:R-:W-:Y:S01]  /*1340*/  UIADD3 UR4, UR42, 0x24180, URZ ;  /* 0x000241802a047890 */ /* 0x000fe2000fffe03f */
[----:B------:R-:W-:Y:S01]  /*1350*/  WARPGROUP.ARRIVE ;  /* 0x00000000000079c5 */ /* 0x000fe20000000000 */
[----:B------:R-:W-:Y:S01]  /*1360*/  UMOV UR9, 0x40000040 ;  /* 0x4000004000097882 */ /* 0x000fe20000000000 */
[----:B------:R-:W-:Y:S01]  /*1370*/  UMOV UR11, 0x40000040 ;  /* 0x40000040000b7882 */ /* 0x000fe20000000000 */
[----:B------:R-:W-:-:S04]  /*1380*/  USHF.R.U32.HI UR4, URZ, 0x4, UR4 ;  /* 0x000000043f047899 */ /* 0x000fc80008011604 */
[----:B------:R-:W-:Y:S02]  /*1390*/  ULOP3.LUT UR5, UR4, 0x3fff, URZ, 0xc0, !UPT ;  /* 0x00003fff04057892 */ /* 0x000fe4000f8ec03f */
[----:B------:R-:W-:Y:S02]  /*13a0*/  ULOP3.LUT UR4, UR41, 0x10000, URZ, 0xfc, !UPT ;  /* 0x0001000029047892 */ /* 0x000fe4000f8efc3f */
[----:B------:R-:W-:Y:S02]  /*13b0*/  ULOP3.LUT UR5, UR5, 0x10000, URZ, 0xfc, !UPT ;  /* 0x0001000005057892 */ /* 0x000fe4000f8efc3f */
[----:B------:R-:W-:Y:S02]  /*13c0*/  ULEA UR6, UR39, UR4, 0xa ;  /* 0x0000000427067291 */ /* 0x000fe4000f8e503f */
[----:B------:R-:W-:-:S05]  /*13d0*/  ULEA UR7, UR39, UR5, 0x9 ;  /* 0x0000000527077291 */ /* 0x000fca000f8e483f */
[----:B------:R-:W-:Y:S02]  /*13e0*/  UMOV UR8, UR6 ;  /* 0x0000000600087c82 */ /* 0x000fe40008000000 */
[----:B------:R-:W-:Y:S02]  /*13f0*/  UMOV UR10, UR7 ;  /* 0x00000007000a7c82 */ /* 0x000fe40008000000 */
[----:B------:R-:W-:Y:S01]  /*1400*/  HGMMA.64x64x8.F32.TF32 R24, gdesc[UR8], RZ, !UPT, gsb0 ;  /* 0x04e00000081879f0 */ /* 0x000fe2000c0028ff */
[----:B------:R-:W-:Y:S02]  /*1410*/  UIADD3 UR8, UR6, 0x2, URZ ;  /* 0x0000000206087890 */ /* 0x000fe4000fffe03f */
[----:B------:R-:W-:Y:S01]  /*1420*/  UIADD3 UR10, UR7, 0x2, URZ ;  /* 0x00000002070a7890 */ /* 0x000fe2000fffe03f */
[----:B------:R-:W-:Y:S01]  /*1430*/  UMOV UR9, 0x40000040 ;  /* 0x4000004000097882 */ /* 0x000fe20000000000 */
[----:B------:R-:W-:Y:S01]  /*1440*/  UMOV UR11, 0x40000040 ;  /* 0x40000040000b7882 */ /* 0x000fe20000000000 */
[----:B------:R-:W-:-:S02]  /*1450*/  WARPGROUP.DEPBAR.LE gsb0, 0x0 ;  /* 0x00008000000079c5 */ /* 0x000fc40000010000 */
[----:B------:R-:W-:-:S06]  /*1460*/  WARPGROUP.ARRIVE ;  /* 0x00000000000079c5 */ /* 0x000fcc0000000000 */
[----:B------:R-:W-:Y:S01]  /*1470*/  HGMMA.64x64x8.F32.TF32 R24, gdesc[UR8], R24, gsb0 ;  /* 0x04e00000081879f0 */ /* 0x000fe20008002818 */
[----:B------:R-:W-:Y:S02]  /*1480*/  UIADD3 UR8, UR6, 0x4, URZ ;  /* 0x0000000406087890 */ /* 0x000fe4000fffe03f */
[----:B------:R-:W-:Y:S01]  /*1490*/  UIADD3 UR10, UR7, 0x4, URZ ;  /* 0x00000004070a7890 */ /* 0x000fe2000fffe03f */
[----:B------:R-:W-:Y:S01]  /*14a0*/  UMOV UR9, 0x40000040 ;  /* 0x4000004000097882 */ /* 0x000fe20000000000 */
[----:B------:R-:W-:Y:S01]  /*14b0*/  UMOV UR11, 0x40000040 ;  /* 0x40000040000b7882 */ /* 0x000fe20000000000 */
[----:B------:R-:W-:Y:S02]  /*14c0*/  WARPGROUP.DEPBAR.LE gsb0, 0x0 ;  /* 0x00008000000079c5 */ /* 0x000fe40000010000 */
        /* <DEDUP_REMOVED lines=8> */
[----:B------:R-:W-:Y:S03]  /*1550*/  HGMMA.64x64x8.F32.TF32 R24, gdesc[UR8], R24, gsb0 ;  /* 0x04e00000081879f0 */ /* 0x000fe60008002818 */
[----:B------:R-:W-:Y:S02]  /*1560*/  WARPGROUP.DEPBAR.LE gsb0, 0x0 ;  /* 0x00008000000079c5 */ /* 0x000fe40000010000 */
[----:B------:R-:W-:Y:S05]  /*1570*/  @!P1 BRA `(.L_x_19) ;  /* 0x0000000400189947 */ /* 0x000fea0003800000 */
[----:B------:R-:W-:-:S04]  /*1580*/  UIADD3 UR6, UR39, 0x1, URZ ;  /* 0x0000000127067890 */ /* 0x000fc8000fffe03f */
[----:B------:R-:W-:-:S04]  /*1590*/  UISETP.NE.AND UP0, UPT, UR6, 0x9, UPT ;  /* 0x000000090600788c */ /* 0x000fc8000bf05270 */
[----:B------:R-:W-:Y:S02]  /*15a0*/  USEL UR7, URZ, 0x1, UP0 ;  /* 0x000000013f077887 */ /* 0x000fe40008000000 */
[----:B------:R-:W-:Y:S02]  /*15b0*/  USEL UR6, UR6, URZ, UP0 ;  /* 0x0000003f06067287 */ /* 0x000fe40008000000 */
[----:B------:R-:W-:-:S06]  /*15c0*/  ULOP3.LUT UR7, UR38, UR7, URZ, 0x3c, !UPT ;  /* 0x0000000726077292 */ /* 0x000fcc000f8e3c3f */
[----:B01----:R-:W-:Y:S01]  /*15d0*/  IMAD.U32 R5, RZ, RZ, UR7 ;  /* 0x00000007ff057e24 */ /* 0x003fe2000f8e00ff */
[----:B------:R-:W-:-:S06]  /*15e0*/  UMOV UR7, UR39 ;  /* 0x0000002700077c82 */ /* 0x000fcc0008000000 */
.L_x_26:
[----:B01----:R-:W-:Y:S05]  /*15f0*/  @!P0 BRA `(.L_x_20) ;  /* 0x0000000000048947 */ /* 0x003fea0003800000 */
[----:B------:R-:W-:Y:S01]  /*1600*/  BPT.TRAP 0x1 ;  /* 0x000000040000795c */ /* 0x000fe20000300000 */
.L_x_20:
[----:B------:R-:W0:Y:S01]  /*1610*/  S2UR UR9, SR_CgaCtaId ;  /* 0x00000000000979c3 */ /* 0x000e220000008800 */
[----:B------:R-:W-:Y:S01]  /*1620*/  UMOV UR8, 0x400 ;  /* 0x0000040000087882 */ /* 0x000fe20000000000 */
[----:B------:R-:W-:Y:S01]  /*1630*/  SHF.L.U32 R3, R5, 0x1f, RZ ;  /* 0x0000001f05037819 */ /* 0x000fe200000006ff */
[----:B0-----:R-:W-:-:S04]  /*1640*/  ULEA UR14, UR9, UR8, 0x18 ;  /* 0x00000008090e7291 */ /* 0x001fc8000f8ec03f */
[----:B------:R-:W-:-:S09]  /*1650*/  ULEA UR8, UR6, UR14, 0x3 ;  /* 0x0000000e06087291 */ /* 0x000fd2000f8e183f */
[----:B------:R0:W1:Y:S01]  /*1660*/  SYNCS.PHASECHK.TRANS64.TRYWAIT P1, [UR8], R3 ;  /* 0x00000003ff0075a7 */ /* 0x0000620008020148 */
[----:B------:R-:W-:Y:S05]  /*1670*/  @!P0 BRA `(.L_x_21) ;  /* 0x0000000000048947 */ /* 0x000fea0003800000 */
[----:B------:R-:W-:Y:S01]  /*1680*/  BPT.TRAP 0x1 ;  /* 0x000000040000795c */ /* 0x000fe20000300000 */
.L_x_21:
[----:B-1----:R-:W-:Y:S05]  /*1690*/  @P1 BRA `(.L_x_22) ;  /* 0x0000000000081947 */ /* 0x002fea0003800000 */
[----:B------:R-:W1:Y:S02]  /*16a0*/  SYNCS.PHASECHK.TRANS64.TRYWAIT P1, [UR8], R3 ;  /* 0x00000003ff0075a7 */ /* 0x000e640008020148 */
[----:B-1----:R-:W-:Y:S05]  /*16b0*/  @!P1 BRA `(.L_x_23) ;  /* 0x00000048005c9947 */ /* 0x002fea0003800000 */
.L_x_22:
[----:B------:R-:W-:Y:S01]  /*16c0*/  ULEA UR12, UR6, UR4, 0xa ;  /* 0x00000004060c7291 */ /* 0x000fe2000f8e503f */
[----:B------:R-:W-:Y:S01]  /*16d0*/  WARPGROUP.ARRIVE ;  /* 0x00000000000079c5 */ /* 0x000fe20000000000 */
[----:B------:R-:W-:Y:S01]  /*16e0*/  ULEA UR13, UR6, UR5, 0x9 ;  /* 0x00000005060d7291 */ /* 0x000fe2000f8e483f */
[----:B------:R-:W-:Y:S01]  /*16f0*/  UMOV UR9, 0x40000040 ;  /* 0x4000004000097882 */ /* 0x000fe20000000000 */
[----:B------:R-:W-:-:S03]  /*1700*/  UMOV UR11, 0x40000040 ;  /* 0x40000040000b7882 */ /* 0x000fc60000000000 */
[----:B------:R-:W-:Y:S02]  /*1710*/  UMOV UR8, UR12 ;  /* 0x0000000c00087c82 */ /* 0x000fe40008000000 */
[----:B------:R-:W-:Y:S02]  /*1720*/  UMOV UR10, UR13 ;  /* 0x0000000d000a7c82 */ /* 0x000fe40008000000 */
[----:B------:R-:W-:Y:S01]  /*1730*/  HGMMA.64x64x8.F32.TF32 R24, gdesc[UR8], R24, gsb0 ;  /* 0x04e00000081879f0 */ /* 0x000fe20008002818 */
        /* <DEDUP_REMOVED lines=23> */
[----:B------:R-:W-:Y:S01]  /*18b0*/  BPT.TRAP 0x1 ;  /* 0x000000040000795c */ /* 0x000fe20000300000 */
.L_x_24:
[----:B------:R-:W-:Y:S01]  /*18c0*/  ULEA UR8, UR7, UR14, 0x3 ;  /* 0x0000000e07087291 */ /* 0x000fe2000f8e183f */
[----:B------:R-:W-:-:S03]  /*18d0*/  ISETP.GT.U32.AND P1, PT, R19, 0x1, PT ;  /* 0x000000011300780c */ /* 0x000fc60003f24070 */
[----:B------:R-:W-:-:S04]  /*18e0*/  UIADD3 UR8, UR8, 0x48, URZ ;  /* 0x0000004808087890 */ /* 0x000fc8000fffe03f */
[----:B------:R-:W-:-:S09]  /*18f0*/  UPRMT UR8, URZ, 0x654, UR8 ;  /* 0x000006543f087896 */ /* 0x000fd20008000008 */
[----:B------:R-:W-:Y:S01]  /*1900*/  SYNCS.ARRIVE.TRANS64.RED.A1T0 RZ, [UR8], RZ ;  /* 0x000000ffffff79a7 */ /* 0x000fe20008100408 */
[----:B------:R-:W-:Y:S05]  /*1910*/  @P1 BRA `(.L_x_25) ;  /* 0x0000000000041947 */ /* 0x000fea0003800000 */
[----:B------:R-:W-:Y:S01]  /*1920*/  BPT.TRAP 0x1 ;  /* 0x000000040000795c */ /* 0x000fe20000300000 */
.L_x_25:
[----:B------:R-:W-:Y:S01]  /*1930*/  UIADD3 UR6, UR6, 0x1, URZ ;  /* 0x0000000106067890 */ /* 0x000fe2000fffe03f */
[C---:B------:R-:W-:Y:S01]  /*1940*/  ISETP.GT.AND P1, PT, R0.reuse, 0x1, PT ;  /* 0x000000010000780c */ /* 0x040fe20003f24270 */
[----:B------:R-:W-:Y:S01]  /*1950*/  UIADD3 UR7, UR7, 0x1, URZ ;  /* 0x0000000107077890 */ /* 0x000fe2000fffe03f */
[----:B------:R-:W-:Y:S01]  /*1960*/  VIADD R0, R0, 0xffffffff ;  /* 0xffffffff00007836 */ /* 0x000fe20000000000 */
[----:B------:R-:W-:Y:S02]  /*1970*/  UISETP.NE.AND UP0, UPT, UR6, 0x9, UPT ;  /* 0x000000090600788c */ /* 0x000fe4000bf05270 */
[----:B------:R-:W-:Y:S02]  /*1980*/  UISETP.NE.AND UP1, UPT, UR7, 0x9, UPT ;  /* 0x000000090700788c */ /* 0x000fe4000bf25270 */
[----:B------:R-:W-:Y:S02]  /*1990*/  USEL UR8, URZ, 0x1, UP0 ;  /* 0x000000013f087887 */ /* 0x000fe40008000000 */
[----:B------:R-:W-:-:S02]  /*19a0*/  USEL UR6, UR6, URZ, UP0 ;  /* 0x0000003f06067287 */ /* 0x000fc40008000000 */
[----:B------:R-:W-:Y:S02]  /*19b0*/  USEL UR7, UR7, URZ, UP1 ;  /* 0x0000003f07077287 */ /* 0x000fe40008800000 */
[----:B------:R-:W-:Y:S01]  /*19c0*/  LOP3.LUT R5, R5, UR8, RZ, 0x3c, !PT ;  /* 0x0000000805057c12 */ /* 0x000fe2000f8e3cff */
[----:B------:R-:W-:Y:S09]  /*19d0*/  @P1 BRA `(.L_x_26) ;  /* 0xfffffffc00041947 */ /* 0x000ff2000383ffff */
.L_x_19:
[----:B------:R-:W2:Y:S02]  /*19e0*/  LDC R0, c[0x0][0x28c] ;  /* 0x0000a300ff007b82 */ /* 0x000ea40000000800 */
[----:B--2---:R-:W-:-:S13]  /*19f0*/  ISETP.GE.AND P1, PT, R0, 0x1, PT ;  /* 0x000000010000780c */ /* 0x004fda0003f26270 */
[----:B------:R-:W-:Y:S05]  /*1a00*/  @!P1 BRA `(.L_x_27) ;  /* 0x0000000000489947 */ /* 0x000fea0003800000 */
[----:B------:R-:W-:Y:S05]  /*1a10*/  @!P0 BRA `(.L_x_28) ;  /* 0x0000000000048947 */ /* 0x000fea0003800000 */
[----:B------:R-:W-:Y:S01]  /*1a20*/  BPT.TRAP 0x1 ;  /* 0x000000040000795c */ /* 0x000fe20000300000 */
.L_x_28:
[----:B------:R-:W2:Y:S01]  /*1a30*/  S2UR UR7, SR_CgaCtaId ;  /* 0x00000000000779c3 */ /* 0x000ea20000008800 */
[----:B------:R-:W-:Y:S01]  /*1a40*/  UISETP.LT.AND UP0, UPT, UR40, 0x1, UPT ;  /* 0x000000012800788c */ /* 0x000fe2000bf01270 */
[----:B------:R-:W-:-:S03]  /*1a50*/  ISETP.GT.U32.AND P0, PT, R19, 0x1, PT ;  /* 0x000000011300780c */ /* 0x000fc60003f04070 */
[----:B------:R-:W-:-:S04]  /*1a60*/  USEL UR6, UR40, 0x1, UP0 ;  /* 0x0000000128067887 */ /* 0x000fc80008000000 */
[----:B------:R-:W-:-:S04]  /*1a70*/  UIADD3 UR6, UR39, UR40, -UR6 ;  /* 0x0000002827067290 */ /* 0x000fc8000fffe806 */
[----:B------:R-:W-:-:S04]  /*1a80*/  UIMAD.WIDE.U32 UR4, UR6, 0x38e38e39, URZ ;  /* 0x38e38e39060478a5 */ /* 0x000fc8000f8e003f */
[----:B------:R-:W-:-:S03]  /*1a90*/  USHF.R.U32.HI UR4, URZ, 0x1, UR5 ;  /* 0x000000013f047899 */ /* 0x000fc60008011605 */
[----:B------:R-:W-:Y:S01]  /*1aa0*/  UMOV UR5, 0x400 ;  /* 0x0000040000057882 */ /* 0x000fe20000000000 */
[----:B------:R-:W-:Y:S02]  /*1ab0*/  UIMAD UR6, UR4, -0x9, UR6 ;  /* 0xfffffff7040678a4 */ /* 0x000fe4000f8e0206 */
[----:B--2---:R-:W-:-:S04]  /*1ac0*/  ULEA UR5, UR7, UR5, 0x18 ;  /* 0x0000000507057291 */ /* 0x004fc8000f8ec03f */
[----:B------:R-:W-:-:S04]  /*1ad0*/  ULEA UR6, UR6, UR5, 0x3 ;  /* 0x0000000506067291 */ /* 0x000fc8000f8e183f */
[----:B------:R-:W-:-:S04]  /*1ae0*/  UIADD3 UR6, UR6, 0x48, URZ ;  /* 0x0000004806067890 */ /* 0x000fc8000fffe03f */
[----:B------:R-:W-:-:S09]  /*1af0*/  UPRMT UR6, URZ, 0x654, UR6 ;  /* 0x000006543f067896 */ /* 0x000fd20008000006 */
[----:B------:R-:W-:Y:S01]  /*1b00*/  SYNCS.ARRIVE.TRANS64.RED.A1T0 RZ, [UR6], RZ ;  /* 0x000000ffffff79a7 */ /* 0x000fe20008100406 */
[----:B------:R-:W-:Y:S05]  /*1b10*/  @P0 BRA `(.L_x_27) ;  /* 0x0000000000040947 */ /* 0x000fea0003800000 */
[----:B------:R-:W-:Y:S01]  /*1b20*/  BPT.TRAP 0x1 ;  /* 0x000000040000795c */ /* 0x000fe20000300000 */
.L_x_27:
[----:B------:R-:W2:Y:S01]  /*1b30*/  LDC R6, c[0x0][0x288] ;  /* 0x0000a200ff067b82 */ /* 0x000ea20000000800 */
[C---:B01----:R-:W-:Y:S01]  /*1b40*/  LOP3.LUT R5, R18.reuse, 0x3, RZ, 0xc0, !PT ;  /* 0x0000000312057812 */ /* 0x043fe200078ec0ff */
[----:B------:R-:W-:Y:S01]  /*1b50*/  IMAD.SHL.U32 R59, R59, 0x40, RZ ;  /* 0x000000403b3b7824 */ /* 0x000fe200078e00ff */
[----:B------:R-:W-:Y:S01]  /*1b60*/  UIADD3 UR39, UR40, UR39, URZ ;  /* 0x0000002728277290 */ /* 0x000fe2000fffe03f */
[----:B------:R-:W-:Y:S01]  /*1b70*/  SHF.R.U32.HI R3, RZ, 0x2, R18 ;  /* 0x00000002ff037819 */ /* 0x000fe20000011612 */
[C---:B------:R-:W-:Y:S01]  /*1b80*/  IMAD.SHL.U32 R10, R18.reuse, 0x2, RZ ;  /* 0x00000002120a7824 */ /* 0x040fe200078e00ff */
[----:B------:R-:W-:Y:S01]  /*1b90*/  LOP3.LUT R4, R18, 0x60, RZ, 0xc0, !PT ;  /* 0x0000006012047812 */ /* 0x000fe200078ec0ff */
[----:B------:R-:W-:Y:S01]  /*1ba0*/  UISETP.GT.U32.AND UP0, UPT, UR39, 0x8, UPT ;  /* 0x000000082700788c */ /* 0x000fe2000bf04070 */
[----:B------:R-:W-:Y:S01]  /*1bb0*/  LOP3.LUT R0, R22, 0x1, RZ, 0xc0, !PT ;  /* 0x0000000116007812 */ /* 0x000fe200078ec0ff */
[----:B------:R-:W-:Y:S01]  /*1bc0*/  ULDC UR7, c[0x0][0x284] ;  /* 0x0000a10000077ab9 */ /* 0x000fe20000000800 */
[----:B------:R-:W-:Y:S01]  /*1bd0*/  LOP3.LUT R3, R3, 0x7, RZ, 0xc0, !PT ;  /* 0x0000000703037812 */ /* 0x000fe200078ec0ff */
[----:B------:R-:W-:Y:S01]  /*1be0*/  UISETP.LT.U32.AND UP0, UPT, UR40, 0x9, UP0 ;  /* 0x000000092800788c */ /* 0x000fe20008701070 */
[----:B------:R-:W-:Y:S01]  /*1bf0*/  SHF.R.U32.HI R4, RZ, 0x1, R4 ;  /* 0x00000001ff047819 */ /* 0x000fe20000011604 */
[----:B------:R-:W-:Y:S01]  /*1c00*/  IMAD.SHL.U32 R8, R0, 0x40, RZ ;  /* 0x0000004000087824 */ /* 0x000fe200078e00ff */
[----:B------:R-:W-:Y:S01]  /*1c10*/  UISETP.GE.U32.AND UP1, UPT, UR40, 0x9, UPT ;  /* 0x000000092800788c */ /* 0x000fe2000bf26070 */
[----:B------:R-:W-:Y:S01]  /*1c20*/  SHF.R.S32.HI R15, RZ, 0x1f, R57 ;  /* 0x0000001fff0f7819 */ /* 0x000fe20000011439 */
[----:B------:R-:W-:Y:S01]  /*1c30*/  ULDC.64 UR8, c[0x0][0x5d0] ;  /* 0x0001740000087ab9 */ /* 0x000fe20000000a00 */
[--C-:B------:R-:W-:Y:S01]  /*1c40*/  IADD3 R7, RZ, -R4, -R3.reuse ;  /* 0x80000004ff077210 */ /* 0x100fe20007ffe803 */
[----:B------:R-:W-:Y:S01]  /*1c50*/  UIMAD.WIDE.U32 UR4, UR39, 0x38e38e39, URZ ;  /* 0x38e38e39270478a5 */ /* 0x000fe2000f8e003f */
[C---:B------:R-:W-:Y:S01]  /*1c60*/  LOP3.LUT R10, R59.reuse, 0x6, R10, 0xf8, !PT ;  /* 0x000000063b0a7812 */ /* 0x040fe200078ef80a */
[----:B------:R-:W-:Y:S01]  /*1c70*/  USEL UR6, URZ, 0x1, !UP0 ;  /* 0x000000013f067887 */ /* 0x000fe2000c000000 */
[----:B------:R-:W-:Y:S01]  /*1c80*/  LOP3.LUT R3, R8, 0x40, R3, 0xe2, !PT ;  /* 0x0000004008037812 */ /* 0x000fe200078ee203 */
[C---:B------:R-:W-:Y:S01]  /*1c90*/  IMAD.WIDE R8, R58.reuse, 0x80, RZ ;  /* 0x000000803a087825 */ /* 0x040fe200078e02ff */
[----:B------:R-:W-:Y:S01]  /*1ca0*/  SHF.R.S32.HI R11, RZ, 0x1f, R10 ;  /* 0x0000001fff0b7819 */ /* 0x000fe2000001140a */
[----:B------:R-:W-:Y:S01]  /*1cb0*/  USHF.R.U32.HI UR4, URZ, 0x1, UR5 ;  /* 0x000000013f047899 */ /* 0x000fe20008011605 */
[----:B--2---:R-:W-:Y:S01]  /*1cc0*/  ISETP.GE.AND P0, PT, R59, R6, PT ;  /* 0x000000063b00720c */ /* 0x004fe20003f06270 */
[----:B------:R-:W-:Y:S01]  /*1cd0*/  IMAD R12, R5, -0x2, R6 ;  /* 0xfffffffe050c7824 */ /* 0x000fe200078e0206 */
[----:B------:R-:W-:Y:S01]  /*1ce0*/  ULOP3.LUT UR38, UR38, UR6, URZ, 0x3c, !UPT ;  /* 0x0000000626267292 */ /* 0x000fe2000f8e3c3f */
[----:B------:R-:W-:Y:S01]  /*1cf0*/  IMAD.SHL.U32 R5, R58, 0x80, RZ ;  /* 0x000000803a057824 */ /* 0x000fe200078e00ff */
[----:B------:R-:W-:Y:S01]  /*1d00*/  LOP3.LUT R73, R8, R3, R4, 0xfe, !PT ;  /* 0x0000000308497212 */ /* 0x000fe200078efe04 */
[----:B------:R-:W-:Y:S01]  /*1d10*/  IMAD R6, R15, UR8, RZ ;  /* 0x000000080f067c24 */ /* 0x000fe2000f8e02ff */
[----:B------:R-:W-:Y:S01]  /*1d20*/  UIMAD UR39, UR4, -0x9, UR39 ;  /* 0xfffffff7042778a4 */ /* 0x000fe2000f8e0227 */
[----:B------:R-:W-:Y:S01]  /*1d30*/  IMAD R0, R0, -0x40, R7 ;  /* 0xffffffc000007824 */ /* 0x000fe200078e0207 */
[----:B------:R-:W-:Y:S01]  /*1d40*/  ISETP.GE.OR P0, PT, R5, UR7, P0 ;  /* 0x0000000705007c0c */ /* 0x000fe20008706670 */
[C---:B------:R-:W-:Y:S01]  /*1d50*/  IMAD R13, R57.reuse, UR9, R6 ;  /* 0x00000009390d7c24 */ /* 0x040fe2000f8e0206 */
[----:B------:R-:W-:Y:S01]  /*1d60*/  @UP1 ULOP3.LUT UR38, UR38, 0x1, UR4, 0x78, !UPT ;  /* 0x0000000126261892 */ /* 0x000fe2000f8e7804 */
[----:B------:R-:W-:Y:S01]  /*1d70*/  IMAD.WIDE.U32 R6, R57, UR8, R10 ;  /* 0x0000000839067c25 */ /* 0x000fe2000f8e000a */
[----:B------:R-:W-:-:S03]  /*1d80*/  IADD3 R3, -R5, UR7, R0 ;  /* 0x0000000705037c10 */ /* 0x000fc6000fffe100 */
[----:B------:R-:W-:Y:S02]  /*1d90*/  IMAD.IADD R7, R7, 0x1, R13 ;  /* 0x0000000107077824 */ /* 0x000fe400078e020d */
[----:B------:R-:W-:Y:S02]  /*1da0*/  IMAD.IADD R4, R12, 0x1, -R59 ;  /* 0x000000010c047824 */ /* 0x000fe400078e0a3b */
[----:B------:R-:W-:Y:S02]  /*1db0*/  IMAD.MOV.U32 R0, RZ, RZ, -0x1 ;  /* 0xffffffffff007424 */ /* 0x000fe400078e00ff */
[----:B------:R-:W-:Y:S05]  /*1dc0*/  @P0 BRA `(.L_x_29) ;  /* 0x0000002000980947 */ /* 0x000fea0003800000 */
[----:B------:R-:W0:Y:S01]  /*1dd0*/  LDC.64 R64, c[0x0][0x5c8] ;  /* 0x00017200ff407b82 */ /* 0x000e220000000a00 */
[----:B-----5:R-:W-:Y:S01]  /*1de0*/  FSETP.NEU.AND P0, PT, R56, RZ, PT ;  /* 0x000000ff3800720b */ /* 0x020fe20003f0d000 */
[----:B------:R-:W-:Y:S01]  /*1df0*/  BSSY B0, `(.L_x_29) ;  /* 0x0000223000007945 */ /* 0x000fe20003800000 */
[----:B------:R-:W-:-:S04]  /*1e00*/  ISETP.GT.AND P1, PT, R4, RZ, PT ;  /* 0x000000ff0400720c */ /* 0x000fc80003f24270 */
[----:B------:R-:W-:Y:S01]  /*1e10*/  ISETP.GT.AND P2, PT, R3, RZ, P1 ;  /* 0x000000ff0300720c */ /* 0x000fe20000f44270 */
[-C--:B0-----:R-:W-:Y:S02]  /*1e20*/  IMAD R12, R9, R64.reuse, RZ ;  /* 0x00000040090c7224 */ /* 0x081fe400078e02ff */
[----:B------:R-:W-:-:S04]  /*1e30*/  IMAD.WIDE.U32 R58, R73, R64, R6 ;  /* 0x00000040493a7225 */ /* 0x000fc800078e0006 */
[----:B------:R-:W-:-:S04]  /*1e40*/  IMAD R5, R73, R65, R12 ;  /* 0x0000004149057224 */ /* 0x000fc800078e020c */
[----:B------:R-:W-:Y:S01]  /*1e50*/  IMAD.IADD R75, R59, 0x1, R5 ;  /* 0x000000013b4b7824 */ /* 0x000fe200078e0205 */
[----:B------:R-:W-:Y:S06]  /*1e60*/  @!P0 BRA `(.L_x_30) ;  /* 0x0000001400dc8947 */ /* 0x000fec0003800000 */
[----:B------:R-:W0:Y:S01]  /*1e70*/  LDC.64 R66, c[0x0][0x5b8] ;  /* 0x00016e00ff427b82 */ /* 0x000e220000000a00 */
[----:B------:R-:W-:-:S07]  /*1e80*/  ULDC.64 UR4, c[0x0][0x5c0] ;  /* 0x0001700000047ab9 */ /* 0x000fce0000000a00 */
[----:B------:R-:W1:Y:S08]  /*1e90*/  LDC.64 R68, c[0x0][0x5b0] ;  /* 0x00016c00ff447b82 */ /* 0x000e700000000a00 */
[----:B------:R-:W2:Y:S01]  /*1ea0*/  LDC.64 R70, c[0x0][0x5a8] ;  /* 0x00016a00ff467b82 */ /* 0x000ea20000000a00 */
[-C--:B0-----:R-:W-:Y:S02]  /*1eb0*/  IMAD R6, R15, R66.reuse, RZ ;  /* 0x000000420f067224 */ /* 0x081fe400078e02ff */
[----:B------:R-:W-:-:S04]  /*1ec0*/  IMAD.WIDE.U32 R60, R57, R66, R10 ;  /* 0x00000042393c7225 */ /* 0x000fc800078e000a */
[----:B------:R-:W-:Y:S02]  /*1ed0*/  IMAD R59, R57, R67, R6 ;  /* 0x00000043393b7224 */ /* 0x000fe400078e0206 */
[-C--:B-1----:R-:W-:Y:S02]  /*1ee0*/  IMAD R8, R9, R68.reuse, RZ ;  /* 0x0000004409087224 */ /* 0x082fe400078e02ff */
[----:B------:R-:W-:Y:S02]  /*1ef0*/  IMAD.IADD R13, R61, 0x1, R59 ;  /* 0x000000013d0d7824 */ /* 0x000fe400078e023b */
[----:B------:R-:W-:Y:S02]  /*1f00*/  IMAD.MOV.U32 R12, RZ, RZ, R60 ;  /* 0x000000ffff0c7224 */ /* 0x000fe400078e003c */
[C---:B------:R-:W-:Y:S02]  /*1f10*/  IMAD R63, R73.reuse, R69, R8 ;  /* 0x00000045493f7224 */ /* 0x040fe400078e0208 */
[----:B------:R-:W-:-:S04]  /*1f20*/  IMAD.WIDE.U32 R6, R73, R68, R12 ;  /* 0x0000004449067225 */ /* 0x000fc800078e000c */
[----:B------:R-:W-:Y:S01]  /*1f30*/  IMAD.IADD R5, R7, 0x1, R63 ;  /* 0x0000000107057824 */ /* 0x000fe200078e023f */
[----:B--2---:R-:W-:-:S04]  /*1f40*/  LEA R14, P0, R6, R70, 0x2 ;  /* 0x00000046060e7211 */ /* 0x004fc800078010ff */
[----:B------:R-:W-:-:S05]  /*1f50*/  LEA.HI.X R15, R6, R71, R5, 0x2, P0 ;  /* 0x00000047060f7211 */ /* 0x000fca00000f1405 */
[----:B------:R0:W2:Y:S01]  /*1f60*/  @P2 LDG.E.LTC128B R5, desc[UR36][R14.64] ;  /* 0x000000240e052981 */ /* 0x0000a2000c1e1920 */
[----:B------:R-:W-:Y:S01]  /*1f70*/  LEA R8, P3, R58, UR4, 0x2 ;  /* 0x000000043a087c11 */ /* 0x000fe2000f8610ff */
[----:B------:R-:W-:Y:S01]  /*1f80*/  IMAD.WIDE.U32 R6, R73, R68, R10 ;  /* 0x0000004449067225 */ /* 0x000fe200078e000a */
[----:B------:R-:W-:Y:S01]  /*1f90*/  ISETP.GT.AND P0, PT, R4, 0x1, PT ;  /* 0x000000010400780c */ /* 0x000fe20003f04270 */
[----:B------:R-:W-:Y:S02]  /*1fa0*/  BSSY B1, `(.L_x_31) ;  /* 0x0000012000017945 */ /* 0x000fe40003800000 */
[----:B------:R-:W-:Y:S02]  /*1fb0*/  IMAD.IADD R7, R63, 0x1, R7 ;  /* 0x000000013f077824 */ /* 0x000fe400078e0207 */
[----:B------:R-:W-:Y:S01]  /*1fc0*/  IMAD.WIDE.U32 R20, R57, R66, R6 ;  /* 0x0000004239147225 */ /* 0x000fe200078e0006 */
[----:B0-----:R-:W-:-:S03]  /*1fd0*/  SHF.L.U64.HI R15, R68, 0x3, R69 ;  /* 0x00000003440f7819 */ /* 0x001fc60000010245 */
[----:B------:R-:W-:Y:S01]  /*1fe0*/  IMAD.IADD R7, R59, 0x1, R21 ;  /* 0x000000013b077824 */ /* 0x000fe200078e0215 */
[----:B------:R-:W-:Y:S01]  /*1ff0*/  LEA R6, P4, R20, R70, 0x2 ;  /* 0x0000004614067211 */ /* 0x000fe200078810ff */
[----:B------:R-:W-:-:S03]  /*2000*/  IMAD.SHL.U32 R14, R68, 0x8, RZ ;  /* 0x00000008440e7824 */ /* 0x000fc600078e00ff */
[----:B------:R-:W-:Y:S01]  /*2010*/  LEA.HI.X R7, R20, R71, R7, 0x2, P4 ;  /* 0x0000004714077211 */ /* 0x000fe200020f1407 */
[----:B------:R-:W-:Y:S01]  /*2020*/  IMAD.WIDE.U32 R20, R73, R68, R14 ;  /* 0x0000004449147225 */ /* 0x000fe200078e000e */
[----:B--2---:R-:W-:-:S05]  /*2030*/  LOP3.LUT R9, R5, 0xffffe000, RZ, 0xc0, !PT ;  /* 0xffffe00005097812 */ /* 0x004fca00078ec0ff */
[----:B------:R-:W-:-:S04]  /*2040*/  FMUL R9, R9, R56 ;  /* 0x0000003809097220 */ /* 0x000fc80000400000 */
[----:B------:R-:W-:Y:S01]  /*2050*/  FFMA R67, R24, R23, R9 ;  /* 0x0000001718437223 */ /* 0x000fe20000000009 */
[----:B------:R-:W-:Y:S02]  /*2060*/  LEA.HI.X R9, R58, UR5, R75, 0x2, P3 ;  /* 0x000000053a097c11 */ /* 0x000fe400098f144b */
[----:B------:R-:W-:Y:S02]  /*2070*/  ISETP.GT.AND P3, PT, R3, RZ, P0 ;  /* 0x000000ff0300720c */ /* 0x000fe40000764270 */
[----:B------:R-:W-:-:S05]  /*2080*/  F2FP.TF32.F32.PACK_B R67, R67 ;  /* 0x00000043ff43723e */ /* 0x000fca00024050ff */
[----:B------:R0:W-:Y:S06]  /*2090*/  @P2 STG.E desc[UR36][R8.64], R67 ;  /* 0x0000004308002986 */ /* 0x0001ec000c101924 */
[----:B------:R-:W-:Y:S05]  /*20a0*/  @!P3 BRA `(.L_x_32) ;  /* 0x000000000004b947 */ /* 0x000fea0003800000 */
[----:B------:R1:W5:Y:S02]  /*20b0*/  LDG.E.LTC128B R5, desc[UR36][R6.64+0x4] ;  /* 0x0000042406057981 */ /* 0x000364000c1e1920 */
.L_x_32:
[----:B------:R-:W-:Y:S05]  /*20c0*/  BSYNC B1 ;  /* 0x0000000000017941 */ /* 0x000fea0003800000 */
.L_x_31:
[----:B-----5:R-:W-:Y:S01]  /*20d0*/  LOP3.LUT R15, R5, 0xffffe000, RZ, 0xc0, !PT ;  /* 0xffffe000050f7812 */ /* 0x020fe200078ec0ff */
[----:B------:R-:W-:Y:S01]  /*20e0*/  IMAD.IADD R63, R63, 0x1, R21 ;  /* 0x000000013f3f7824 */ /* 0x000fe200078e0215 */
[----:B------:R-:W-:Y:S01]  /*20f0*/  IADD3 R60, P2, R60, R20, RZ ;  /* 0x000000143c3c7210 */ /* 0x000fe20007f5e0ff */
[----:B------:R-:W-:Y:S01]  /*2100*/  IMAD.MOV.U32 R24, RZ, RZ, R5 ;  /* 0x000000ffff187224 */ /* 0x000fe200078e0005 */
[----:B------:R-:W-:Y:S01]  /*2110*/  ISETP.GT.AND P1, PT, R3, 0x8, P1 ;  /* 0x000000080300780c */ /* 0x000fe20000f24270 */
[----:B------:R-:W-:Y:S02]  /*2120*/  FMUL R12, R15, R56 ;  /* 0x000000380f0c7220 */ /* 0x000fe40000400000 */
[----:B------:R-:W-:Y:S01]  /*2130*/  IMAD.X R13, R63, 0x1, R13, P2 ;  /* 0x000000013f0d7824 */ /* 0x000fe200010e060d */
[----:B------:R-:W-:Y:S01]  /*2140*/  LEA R14, P2, R60, R70, 0x2 ;  /* 0x000000463c0e7211 */ /* 0x000fe200078410ff */
[----:B------:R-:W-:-:S03]  /*2150*/  FFMA R25, R25, R23, R12 ;  /* 0x0000001719197223 */ /* 0x000fc6000000000c */
[----:B------:R-:W-:Y:S02]  /*2160*/  LEA.HI.X R15, R60, R71, R13, 0x2, P2 ;  /* 0x000000473c0f7211 */ /* 0x000fe400010f140d */
[----:B------:R-:W-:-:S05]  /*2170*/  F2FP.TF32.F32.PACK_B R25, R25 ;  /* 0x00000019ff19723e */ /* 0x000fca00024050ff */
[----:B------:R2:W-:Y:S04]  /*2180*/  @P3 STG.E desc[UR36][R8.64+0x4], R25 ;  /* 0x0000041908003986 */ /* 0x0005e8000c101924 */
[----:B------:R-:W3:Y:S01]  /*2190*/  @P1 LDG.E.LTC128B R24, desc[UR36][R14.64] ;  /* 0x000000240e181981 */ /* 0x000ee2000c1e1920 */
[----:B------:R-:W-:Y:S01]  /*21a0*/  IADD3 R20, P2, R10, R20, RZ ;  /* 0x000000140a147210 */ /* 0x000fe20007f5e0ff */
[----:B------:R-:W-:Y:S01]  /*21b0*/  BSSY B1, `(.L_x_33) ;  /* 0x0000011000017945 */ /* 0x000fe20003800000 */
[----:B------:R-:W-:-:S03]  /*21c0*/  ISETP.GT.AND P0, PT, R3, 0x8, P0 ;  /* 0x000000080300780c */ /* 0x000fc60000704270 */
[----:B------:R-:W-:Y:S01]  /*21d0*/  IMAD.X R21, R11, 0x1, R63, P2 ;  /* 0x000000010b157824 */ /* 0x000fe200010e063f */
[C---:B------:R-:W-:Y:S02]  /*21e0*/  SHF.L.U64.HI R11, R64.reuse, 0x5, R65 ;  /* 0x00000005400b7819 */ /* 0x040fe40000010241 */
[----:B------:R-:W-:Y:S01]  /*21f0*/  LEA R12, P2, R64, R8, 0x5 ;  /* 0x00000008400c7211 */ /* 0x000fe200078428ff */
[----:B------:R-:W-:-:S04]  /*2200*/  IMAD.WIDE.U32 R20, R57, R66, R20 ;  /* 0x0000004239147225 */ /* 0x000fc800078e0014 */
[----:B------:R-:W-:Y:S01]  /*2210*/  IMAD.X R13, R11, 0x1, R9, P2 ;  /* 0x000000010b0d7824 */ /* 0x000fe200010e0609 */
[----:B------:R-:W-:Y:S02]  /*2220*/  LEA R10, P3, R20, R70, 0x2 ;  /* 0x00000046140a7211 */ /* 0x000fe400078610ff */
[----:B---3--:R-:W-:-:S05]  /*2230*/  LOP3.LUT R5, R24, 0xffffe000, RZ, 0xc0, !PT ;  /* 0xffffe00018057812 */ /* 0x008fca00078ec0ff */
[----:B------:R-:W-:-:S04]  /*2240*/  FMUL R5, R5, R56 ;  /* 0x0000003805057220 */ /* 0x000fc80000400000 */
[----:B------:R-:W-:Y:S01]  /*2250*/  FFMA R57, R26, R23, R5 ;  /* 0x000000171a397223 */ /* 0x000fe20000000005 */
[----:B------:R-:W-:-:S04]  /*2260*/  IMAD.IADD R5, R59, 0x1, R21 ;  /* 0x000000013b057824 */ /* 0x000fc800078e0215 */
[----:B------:R-:W-:Y:S02]  /*2270*/  F2FP.TF32.F32.PACK_B R57, R57 ;  /* 0x00000039ff39723e */ /* 0x000fe400024050ff */
[----:B------:R-:W-:-:S03]  /*2280*/  LEA.HI.X R11, R20, R71, R5, 0x2, P3 ;  /* 0x00000047140b7211 */ /* 0x000fc600018f1405 */
[----:B------:R2:W-:Y:S01]  /*2290*/  @P1 STG.E desc[UR36][R12.64], R57 ;  /* 0x000000390c001986 */ /* 0x0005e2000c101924 */
[----:B------:R-:W-:Y:S05]  /*22a0*/  @!P0 BRA `(.L_x_34) ;  /* 0x0000000000048947 */ /* 0x000fea0003800000 */
[----:B------:R3:W5:Y:S02]  /*22b0*/  LDG.E.LTC128B R24, desc[UR36][R10.64+0x4] ;  /* 0x000004240a187981 */ /* 0x000764000c1e1920 */
.L_x_34:
[----:B------:R-:W-:Y:S05]  /*22c0*/  BSYNC B1 ;  /* 0x0000000000017941 */ /* 0x000fea0003800000 */
.L_x_33:
[----:B-----5:R-:W-:Y:S01]  /*22d0*/  LOP3.LUT R5, R24, 0xffffe000, RZ, 0xc0, !PT ;  /* 0xffffe00018057812 */ /* 0x020fe200078ec0ff */
[----:B------:R-:W-:Y:S01]  /*22e0*/  BSSY B1, `(.L_x_35) ;  /* 0x0000009000017945 */ /* 0x000fe20003800000 */
[----:B------:R-:W-:-:S03]  /*22f0*/  ISETP.GT.AND P1, PT, R4, 0x8, PT ;  /* 0x000000080400780c */ /* 0x000fc60003f24270 */
[----:B------:R-:W-:Y:S01]  /*2300*/  FMUL R14, R5, R56 ;  /* 0x00000038050e7220 */ /* 0x000fe20000400000 */
[----:B------:R-:W-:-:S03]  /*2310*/  ISETP.GT.AND P2, PT, R3, RZ, P1 ;  /* 0x000000ff0300720c */ /* 0x000fc60000f44270 */
[----:B------:R-:W-:-:S05]  /*2320*/  FFMA R27, R27, R23, R14 ;  /* 0x000000171b1b7223 */ /* 0x000fca000000000e */
[----:B------:R-:W-:-:S05]  /*2330*/  F2FP.TF32.F32.PACK_B R27, R27 ;  /* 0x0000001bff1b723e */ /* 0x000fca00024050ff */
[----:B------:R4:W-:Y:S01]  /*2340*/  @P0 STG.E desc[UR36][R12.64+0x4], R27 ;  /* 0x0000041b0c000986 */ /* 0x0009e2000c101924 */
[----:B------:R-:W-:Y:S05]  /*2350*/  @!P2 BRA `(.L_x_36) ;  /* 0x000000000004a947 */ /* 0x000fea0003800000 */
[----:B------:R0:W5:Y:S02]  /*2360*/  LDG.E.LTC128B R24, desc[UR36][R6.64+0x20] ;  /* 0x0000202406187981 */ /* 0x000164000c1e1920 */
.L_x_36:
[----:B------:R-:W-:Y:S05]  /*2370*/  BSYNC B1 ;  /* 0x0000000000017941 */ /* 0x000fea0003800000 */
.L_x_35:
        /* <DEDUP_REMOVED lines=10> */
.L_x_38:
[----:B------:R-:W-:Y:S05]  /*2420*/  BSYNC B1 ;  /* 0x0000000000017941 */ /* 0x000fea0003800000 */
.L_x_37:
[----:B0----5:R-:W-:Y:S01]  /*2430*/  LOP3.LUT R5, R24, 0xffffe000, RZ, 0xc0, !PT ;  /* 0xffffe00018057812 */ /* 0x021fe200078ec0ff */
[----:B------:R-:W-:Y:S01]  /*2440*/  BSSY B1, `(.L_x_39) ;  /* 0x0000008000017945 */ /* 0x000fe20003800000 */
[----:B------:R-:W-:-:S03]  /*2450*/  ISETP.GT.AND P1, PT, R3, 0x8, P1 ;  /* 0x000000080300780c */ /* 0x000fc60000f24270 */
[----:B------:R-:W-:-:S04]  /*2460*/  FMUL R14, R5, R56 ;  /* 0x00000038050e7220 */ /* 0x000fc80000400000 */
[----:B------:R-:W-:-:S05]  /*2470*/  FFMA R29, R29, R23, R14 ;  /* 0x000000171d1d7223 */ /* 0x000fca000000000e */
[----:B------:R-:W-:-:S05]  /*2480*/  F2FP.TF32.F32.PACK_B R29, R29 ;  /* 0x0000001dff1d723e */ /* 0x000fca00024050ff */
[----:B------:R0:W-:Y:S01]  /*2490*/  @P3 STG.E desc[UR36][R8.64+0x24], R29 ;  /* 0x0000241d08003986 */ /* 0x0001e2000c101924 */
[----:B------:R-:W-:Y:S05]  /*24a0*/  @!P1 BRA `(.L_x_40) ;  /* 0x0000000000049947 */ /* 0x000fea0003800000 */
[----:B------:R0:W5:Y:S02]  /*24b0*/  LDG.E.LTC128B R24, desc[UR36][R10.64+0x20] ;  /* 0x000020240a187981 */ /* 0x000164000c1e1920 */
.L_x_40:
[----:B------:R-:W-:Y:S05]  /*24c0*/  BSYNC B1 ;  /* 0x0000000000017941 */ /* 0x000fea0003800000 */
.L_x_39:
[----:B-----5:R-:W-:Y:S01]  /*24d0*/  LOP3.LUT R5, R24, 0xffffe000, RZ, 0xc0, !PT ;  /* 0xffffe00018057812 */ /* 0x020fe200078ec0ff */
        /* <DEDUP_REMOVED lines=8> */
.L_x_42:
[----:B------:R-:W-:Y:S05]  /*2560*/  BSYNC B1 ;  /* 0x0000000000017941 */ /* 0x000fea0003800000 */
.L_x_41:
[----:B0----5:R-:W-:Y:S01]  /*2570*/  LOP3.LUT R5, R24, 0xffffe000, RZ, 0xc0, !PT ;  /* 0xffffe00018057812 */ /* 0x021fe200078ec0ff */
        /* <DEDUP_REMOVED lines=9> */
.L_x_44:
[----:B------:R-:W-:Y:S05]  /*2610*/  BSYNC B1 ;  /* 0x0000000000017941 */ /* 0x000fea0003800000 */
.L_x_43:
        /* <DEDUP_REMOVED lines=10> */
.L_x_46:
[----:B------:R-:W-:Y:S05]  /*26c0*/  BSYNC B1 ;  /* 0x0000000000017941 */ /* 0x000fea0003800000 */
.L_x_45:
        /* <DEDUP_REMOVED lines=9> */
.L_x_48:
[----:B------:R-:W-:Y:S05]  /*2760*/  BSYNC B1 ;  /* 0x0000000000017941 */ /* 0x000fea0003800000 */
.L_x_47:
        /* <DEDUP_REMOVED lines=9> */
.L_x_50:
[----:B------:R-:W-:Y:S05]  /*2800*/  BSYNC B1 ;  /* 0x0000000000017941 */ /* 0x000fea0003800000 */
.L_x_49:
        /* <DEDUP_REMOVED lines=10> */
.L_x_52:
[----:B------:R-:W-:Y:S05]  /*28b0*/  BSYNC B1 ;  /* 0x0000000000017941 */ /* 0x000fea0003800000 */
.L_x_51:
        /* <DEDUP_REMOVED lines=10> */
.L_x_54:
[----:B------:R-:W-:Y:S05]  /*2960*/  BSYNC B1 ;  /* 0x0000000000017941 */ /* 0x000fea0003800000 */
.L_x_53:
        /* <DEDUP_REMOVED lines=9> */
.L_x_56:
[----:B------:R-:W-:Y:S05]  /*2a00*/  BSYNC B1 ;  /* 0x0000000000017941 */ /* 0x000fea0003800000 */
.L_x_55:
        /* <DEDUP_REMOVED lines=9> */
.L_x_58:
[----:B------:R-:W-:Y:S05]  /*2aa0*/  BSYNC B1 ;  /* 0x0000000000017941 */ /* 0x000fea0003800000 */
.L_x_57:
        /* <DEDUP_REMOVED lines=10> */
.L_x_60:
[----:B------:R-:W-:Y:S05]  /*2b50*/  BSYNC B1 ;  /* 0x0000000000017941 */ /* 0x000fea0003800000 */
.L_x_59:
        /* <DEDUP_REMOVED lines=10> */
.L_x_62:
[----:B------:R-:W-:Y:S05]  /*2c00*/  BSYNC B1 ;  /* 0x0000000000017941 */ /* 0x000fea0003800000 */
.L_x_61:
        /* <DEDUP_REMOVED lines=9> */
.L_x_64:
[----:B------:R-:W-:Y:S05]  /*2ca0*/  BSYNC B1 ;  /* 0x0000000000017941 */ /* 0x000fea0003800000 */
.L_x_63:
        /* <DEDUP_REMOVED lines=9> */
.L_x_66:
[----:B------:R-:W-:Y:S05]  /*2d40*/  BSYNC B1 ;  /* 0x0000000000017941 */ /* 0x000fea0003800000 */
.L_x_65:
        /* <DEDUP_REMOVED lines=10> */
.L_x_68:
[----:B------:R-:W-:Y:S05]  /*2df0*/  BSYNC B1 ;  /* 0x0000000000017941 */ /* 0x000fea0003800000 */
.L_x_67:
        /* <DEDUP_REMOVED lines=10> */
.L_x_70:
[----:B------:R-:W-:Y:S05]  /*2ea0*/  BSYNC B1 ;  /* 0x0000000000017941 */ /* 0x000fea0003800000 */
.L_x_69:
        /* <DEDUP_REMOVED lines=9> */
.L_x_72:
[----:B------:R-:W-:Y:S05]  /*2f40*/  BSYNC B1 ;  /* 0x0000000000017941 */ /* 0x000fea0003800000 */
.L_x_71:
        /* <DEDUP_REMOVED lines=9> */
.L_x_74:
[----:B------:R-:W-:Y:S05]  /*2fe0*/  BSYNC B1 ;  /* 0x0000000000017941 */ /* 0x000fea0003800000 */
.L_x_73:
        /* <DEDUP_REMOVED lines=10> */
.L_x_76:
[----:B------:R-:W-:Y:S05]  /*3090*/  BSYNC B1 ;  /* 0x0000000000017941 */ /* 0x000fea0003800000 */
.L_x_75:
        /* <DEDUP_REMOVED lines=10> */
.L_x_78:
[----:B------:R-:W-:Y:S05]  /*3140*/  BSYNC B1 ;  /* 0x0000000000017941 */ /* 0x000fea0003800000 */
.L_x_77:
        /* <DEDUP_REMOVED lines=9> */
.L_x_80:
[----:B------:R-:W-:Y:S05]  /*31e0*/  BSYNC B1 ;  /* 0x0000000000017941 */ /* 0x000fea0003800000 */
.L_x_79:
        /* <DEDUP_REMOVED lines=9> */
.L_x_82:
[----:B------:R-:W-:Y:S05]  /*3280*/  BSYNC B1 ;  /* 0x0000000000017941 */ /* 0x000fea0003800000 */
.L_x_81:
        /* <DEDUP_REMOVED lines=10> */
.L_x_84:
[----:B------:R-:W-:Y:S05]  /*3330*/  BSYNC B1 ;  /* 0x0000000000017941 */ /* 0x000fea0003800000 */
.L_x_83:
[----:B-----5:R-:W-:Y:S01]  /*3340*/  LOP3.LUT R5, R24, 0xffffe000, RZ, 0xc0, !PT ;  /* 0xffffe00018057812 */ /* 0x020fe200078ec0ff */
[----:B------:R-:W-:Y:S01]  /*3350*/  BSSY B1, `(.L_x_85) ;  /* 0x000000b000017945 */ /* 0x000fe20003800000 */
[----:B------:R-:W-:Y:S01]  /*3360*/  ISETP.GT.AND P0, PT, R4, 0x39, PT ;  /* 0x000000390400780c */ /* 0x000fe20003f04270 */
[----:B------:R-:W-:Y:S02]  /*3370*/  @P2 IMAD.MOV.U32 R4, RZ, RZ, R8 ;  /* 0x000000ffff042224 */ /* 0x000fe400078e0008 */
[----:B------:R-:W-:Y:S01]  /*3380*/  FMUL R5, R5, R56 ;  /* 0x0000003805057220 */ /* 0x000fe20000400000 */
[----:B------:R-:W-:-:S03]  /*3390*/  ISETP.GT.AND P3, PT, R3, RZ, P0 ;  /* 0x000000ff0300720c */ /* 0x000fc60000764270 */
[----:B------:R-:W-:Y:S01]  /*33a0*/  FFMA R15, R52, R23, R5 ;  /* 0x00000017340f7223 */ /* 0x000fe20000000005 */
[----:B------:R-:W-:-:S04]  /*33b0*/  @P2 IMAD.MOV.U32 R5, RZ, RZ, R9 ;  /* 0x000000ffff052224 */ /* 0x000fc800078e0009 */
[----:B------:R-:W-:-:S05]  /*33c0*/  F2FP.TF32.F32.PACK_B R15, R15 ;  /* 0x0000000fff0f723e */ /* 0x000fca00024050ff */
[----:B------:R0:W-:Y:S01]  /*33d0*/  @P2 STG.E desc[UR36][R4.64+0xe0], R15 ;  /* 0x0000e00f04002986 */ /* 0x0001e2000c101924 */
[----:B------:R-:W-:Y:S05]  /*33e0*/  @!P3 BRA `(.L_x_86) ;  /* 0x000000000004b947 */ /* 0x000fea0003800000 */
[----:B------:R0:W5:Y:S02]  /*33f0*/  LDG.E.LTC128B R24, desc[UR36][R6.64+0xe4] ;  /* 0x0000e42406187981 */ /* 0x000164000c1e1920 */
.L_x_86:
[----:B------:R-:W-:Y:S05]  /*3400*/  BSYNC B1 ;  /* 0x0000000000017941 */ /* 0x000fea0003800000 */
.L_x_85:
        /* <DEDUP_REMOVED lines=9> */
.L_x_88:
[----:B------:R-:W-:Y:S05]  /*34a0*/  BSYNC B1 ;  /* 0x0000000000017941 */ /* 0x000fea0003800000 */
.L_x_87:
[----:B-----5:R-:W-:Y:S01]  /*34b0*/  LOP3.LUT R5, R24, 0xffffe000, RZ, 0xc0, !PT ;  /* 0xffffe00018057812 */ /* 0x020fe200078ec0ff */
[----:B------:R-:W-:Y:S01]  /*34c0*/  @P1 IMAD.MOV.U32 R4, RZ, RZ, R12 ;  /* 0x000000ffff041224 */ /* 0x000fe200078e000c */
[----:B------:R-:W-:Y:S01]  /*34d0*/  ISETP.GT.AND P0, PT, R3, 0x8, P0 ;  /* 0x000000080300780c */ /* 0x000fe20000704270 */
[----:B------:R-:W-:Y:S02]  /*34e0*/  BSSY B1, `(.L_x_89) ;  /* 0x0000008000017945 */ /* 0x000fe40003800000 */
[----:B------:R-:W-:-:S04]  /*34f0*/  FMUL R5, R5, R56 ;  /* 0x0000003805057220 */ /* 0x000fc80000400000 */
[----:B-1----:R-:W-:Y:S01]  /*3500*/  FFMA R7, R54, R23, R5 ;  /* 0x0000001736077223 */ /* 0x002fe20000000005 */
[----:B------:R-:W-:-:S04]  /*3510*/  @P1 IMAD.MOV.U32 R5, RZ, RZ, R13 ;  /* 0x000000ffff051224 */ /* 0x000fc800078e000d */
[----:B------:R-:W-:-:S05]  /*3520*/  F2FP.TF32.F32.PACK_B R7, R7 ;  /* 0x00000007ff07723e */ /* 0x000fca00024050ff */
[----:B------:R1:W-:Y:S01]  /*3530*/  @P1 STG.E desc[UR36][R4.64+0xe0], R7 ;  /* 0x0000e00704001986 */ /* 0x0003e2000c101924 */
[----:B------:R-:W-:Y:S05]  /*3540*/  @!P0 BRA `(.L_x_90) ;  /* 0x0000000000048947 */ /* 0x000fea0003800000 */
[----:B------:R0:W5:Y:S02]  /*3550*/  LDG.E.LTC128B R24, desc[UR36][R10.64+0xe4] ;  /* 0x0000e4240a187981 */ /* 0x000164000c1e1920 */
.L_x_90:
[----:B------:R-:W-:Y:S05]  /*3560*/  BSYNC B1 ;  /* 0x0000000000017941 */ /* 0x000fea0003800000 */
.L_x_89:
[----:B------:R-:W-:Y:S05]  /*3570*/  @!P0 BRA `(.L_x_91) ;  /* 0x0000000800a88947 */ /* 0x000fea0003800000 */
[----:B-----5:R-:W-:-:S05]  /*3580*/  LOP3.LUT R3, R24, 0xffffe000, RZ, 0xc0, !PT ;  /* 0xffffe00018037812 */ /* 0x020fca00078ec0ff */
[----:B-1----:R-:W-:-:S04]  /*3590*/  FMUL R4, R3, R56 ;  /* 0x0000003803047220 */ /* 0x002fc80000400000 */
[----:B------:R-:W-:-:S05]  /*35a0*/  FFMA R55, R55, R23, R4 ;  /* 0x0000001737377223 */ /* 0x000fca0000000004 */
[----:B------:R-:W-:-:S05]  /*35b0*/  F2FP.TF32.F32.PACK_B R55, R55 ;  /* 0x00000037ff37723e */ /* 0x000fca00024050ff */
[----:B------:R1:W-:Y:S01]  /*35c0*/  STG.E desc[UR36][R12.64+0xe4], R55 ;  /* 0x0000e4370c007986 */ /* 0x0003e2000c101924 */
[----:B------:R-:W-:Y:S05]  /*35d0*/  BRA `(.L_x_91) ;  /* 0x0000000800907947 */ /* 0x000fea0003800000 */
.L_x_30:
[----:B------:R-:W-:Y:S01]  /*35e0*/  ISETP.GT.AND P3, PT, R4, 0x1, PT ;  /* 0x000000010400780c */ /* 0x000fe20003f64270 */
[----:B------:R-:W-:Y:S01]  /*35f0*/  ULDC.64 UR4, c[0x0][0x5c0] ;  /* 0x0001700000047ab9 */ /* 0x000fe20000000a00 */
[-C--:B------:R-:W-:Y:S01]  /*3600*/  FMUL R5, R24, R23.reuse ;  /* 0x0000001718057220 */ /* 0x080fe20000400000 */
[----:B------:R-:W-:Y:S01]  /*3610*/  LEA R6, P4, R58, UR4, 0x2 ;  /* 0x000000043a067c11 */ /* 0x000fe2000f8810ff */
[-C--:B------:R-:W-:Y:S01]  /*3620*/  FMUL R25, R25, R23.reuse ;  /* 0x0000001719197220 */ /* 0x080fe20000400000 */
[----:B------:R-:W-:Y:S01]  /*3630*/  ISETP.GT.AND P0, PT, R3, RZ, P3 ;  /* 0x000000ff0300720c */ /* 0x000fe20001f04270 */
[-C--:B------:R-:W-:Y:S01]  /*3640*/  FMUL R11, R26, R23.reuse ;  /* 0x000000171a0b7220 */ /* 0x080fe20000400000 */
[----:B------:R-:W-:Y:S01]  /*3650*/  LEA.HI.X R7, R58, UR5, R75, 0x2, P4 ;  /* 0x000000053a077c11 */ /* 0x000fe2000a0f144b */
[----:B------:R-:W-:Y:S01]  /*3660*/  FMUL R27, R27, R23 ;  /* 0x000000171b1b7220 */ /* 0x000fe20000400000 */
[----:B------:R-:W-:Y:S01]  /*3670*/  F2FP.TF32.F32.PACK_B R5, R5 ;  /* 0x00000005ff05723e */ /* 0x000fe200024050ff */
[----:B------:R-:W-:Y:S01]  /*3680*/  FMUL R29, R29, R23 ;  /* 0x000000171d1d7220 */ /* 0x000fe20000400000 */
[----:B------:R-:W-:Y:S01]  /*3690*/  F2FP.TF32.F32.PACK_B R25, R25 ;  /* 0x00000019ff19723e */ /* 0x000fe200024050ff */
[-C--:B------:R-:W-:Y:S01]  /*36a0*/  FMUL R31, R31, R23.reuse ;  /* 0x000000171f1f7220 */ /* 0x080fe20000400000 */
[C---:B------:R-:W-:Y:S01]  /*36b0*/  SHF.L.U64.HI R65, R64.reuse, 0x5, R65 ;  /* 0x0000000540417819 */ /* 0x040fe20000010241 */
[----:B------:R0:W-:Y:S01]  /*36c0*/  @P2 STG.E desc[UR36][R6.64], R5 ;  /* 0x0000000506002986 */ /* 0x0001e2000c101924 */
[----:B------:R-:W-:Y:S01]  /*36d0*/  LEA R8, P4, R64, R6, 0x5 ;  /* 0x0000000640087211 */ /* 0x000fe200078828ff */
[-C--:B------:R-:W-:Y:S01]  /*36e0*/  FMUL R13, R32, R23.reuse ;  /* 0x00000017200d7220 */ /* 0x080fe20000400000 */
[----:B------:R-:W-:Y:S01]  /*36f0*/  ISETP.GT.AND P1, PT, R3, 0x8, P1 ;  /* 0x000000080300780c */ /* 0x000fe20000f24270 */
[----:B------:R-:W-:Y:S01]  /*3700*/  @P0 STG.E desc[UR36][R6.64+0x4], R25 ;  /* 0x0000041906000986 */ /* 0x000fe2000c101924 */
[C---:B------:R-:W-:Y:S01]  /*3710*/  ISETP.GT.AND P2, PT, R4.reuse, 0x8, PT ;  /* 0x000000080400780c */ /* 0x040fe20003f44270 */
[----:B------:R-:W-:Y:S01]  /*3720*/  IMAD.X R9, R65, 0x1, R7, P4 ;  /* 0x0000000141097824 */ /* 0x000fe200020e0607 */
[----:B------:R-:W-:Y:S01]  /*3730*/  ISETP.GT.AND P3, PT, R3, 0x8, P3 ;  /* 0x000000080300780c */ /* 0x000fe20001f64270 */
[-C--:B------:R-:W-:Y:S01]  /*3740*/  FMUL R33, R33, R23.reuse ;  /* 0x0000001721217220 */ /* 0x080fe20000400000 */
[----:B------:R-:W-:Y:S01]  /*3750*/  ISETP.GT.AND P0, PT, R4, 0x9, PT ;  /* 0x000000090400780c */ /* 0x000fe20003f04270 */
[-C--:B------:R-:W-:Y:S01]  /*3760*/  FMUL R35, R35, R23.reuse ;  /* 0x0000001723237220 */ /* 0x080fe20000400000 */
[C---:B------:R-:W-:Y:S01]  /*3770*/  ISETP.GT.AND P5, PT, R3.reuse, RZ, P2 ;  /* 0x000000ff0300720c */ /* 0x040fe200017a4270 */
[-C--:B0-----:R-:W-:Y:S01]  /*3780*/  FMUL R5, R28, R23.reuse ;  /* 0x000000171c057220 */ /* 0x081fe20000400000 */
[----:B------:R-:W-:Y:S01]  /*3790*/  ISETP.GT.AND P4, PT, R3, RZ, P0 ;  /* 0x000000ff0300720c */ /* 0x000fe20000784270 */
[----:B------:R-:W-:Y:S01]  /*37a0*/  FMUL R37, R37, R23 ;  /* 0x0000001725257220 */ /* 0x000fe20000400000 */
[----:B------:R-:W-:Y:S01]  /*37b0*/  F2FP.TF32.F32.PACK_B R11, R11 ;  /* 0x0000000bff0b723e */ /* 0x000fe200024050ff */
[----:B------:R-:W-:Y:S01]  /*37c0*/  FMUL R39, R39, R23 ;  /* 0x0000001727277220 */ /* 0x000fe20000400000 */
[----:B------:R-:W-:Y:S01]  /*37d0*/  F2FP.TF32.F32.PACK_B R27, R27 ;  /* 0x0000001bff1b723e */ /* 0x000fe200024050ff */
[----:B------:R-:W-:Y:S01]  /*37e0*/  FMUL R41, R41, R23 ;  /* 0x0000001729297220 */ /* 0x000fe20000400000 */
[----:B------:R-:W-:Y:S01]  /*37f0*/  F2FP.TF32.F32.PACK_B R5, R5 ;  /* 0x00000005ff05723e */ /* 0x000fe200024050ff */
[----:B------:R0:W-:Y:S01]  /*3800*/  @P1 STG.E desc[UR36][R8.64], R11 ;  /* 0x0000000b08001986 */ /* 0x0001e2000c101924 */
[----:B------:R-:W-:Y:S01]  /*3810*/  F2FP.TF32.F32.PACK_B R29, R29 ;  /* 0x0000001dff1d723e */ /* 0x000fe200024050ff */
[-C--:B------:R-:W-:Y:S01]  /*3820*/  FMUL R43, R43, R23.reuse ;  /* 0x000000172b2b7220 */ /* 0x080fe20000400000 */
[C---:B------:R-:W-:Y:S01]  /*3830*/  ISETP.GT.AND P1, PT, R4.reuse, 0x10, PT ;  /* 0x000000100400780c */ /* 0x040fe20003f24270 */
[----:B------:R-:W-:Y:S01]  /*3840*/  @P3 STG.E desc[UR36][R8.64+0x4], R27 ;  /* 0x0000041b08003986 */ /* 0x000fe2000c101924 */
[----:B------:R-:W-:Y:S01]  /*3850*/  ISETP.GT.AND P3, PT, R4, 0x11, PT ;  /* 0x000000110400780c */ /* 0x000fe20003f64270 */
[-C--:B------:R-:W-:Y:S01]  /*3860*/  FMUL R45, R45, R23.reuse ;  /* 0x000000172d2d7220 */ /* 0x080fe20000400000 */
[C---:B------:R-:W-:Y:S01]  /*3870*/  ISETP.GT.AND P2, PT, R3.reuse, 0x8, P2 ;  /* 0x000000080300780c */ /* 0x040fe20001744270 */
[----:B------:R1:W-:Y:S01]  /*3880*/  @P5 STG.E desc[UR36][R6.64+0x20], R5 ;  /* 0x0000200506005986 */ /* 0x0003e2000c101924 */
[----:B------:R-:W-:Y:S01]  /*3890*/  ISETP.GT.AND P0, PT, R3, 0x8, P0 ;  /* 0x000000080300780c */ /* 0x000fe20000704270 */
[-C--:B------:R-:W-:Y:S01]  /*38a0*/  FMUL R47, R47, R23.reuse ;  /* 0x000000172f2f7220 */ /* 0x080fe20000400000 */
[C---:B------:R-:W-:Y:S01]  /*38b0*/  ISETP.GT.AND P5, PT, R3.reuse, RZ, P1 ;  /* 0x000000ff0300720c */ /* 0x040fe20000fa4270 */
[----:B------:R-:W-:Y:S01]  /*38c0*/  @P4 STG.E desc[UR36][R6.64+0x24], R29 ;  /* 0x0000241d06004986 */ /* 0x000fe2000c101924 */
        /* <DEDUP_REMOVED lines=8> */
[----:B-1----:R-:W-:Y:S01]  /*3950*/  FMUL R5, R34, R23 ;  /* 0x0000001722057220 */ /* 0x002fe20000400000 */
[----:B------:R-:W-:Y:S01]  /*3960*/  F2FP.TF32.F32.PACK_B R33, R33 ;  /* 0x00000021ff21723e */ /* 0x000fe200024050ff */
[----:B------:R0:W-:Y:S01]  /*3970*/  @P2 STG.E desc[UR36][R8.64+0x20], R11 ;  /* 0x0000200b08002986 */ /* 0x0001e2000c101924 */
[----:B------:R-:W-:Y:S01]  /*3980*/  ISETP.GT.AND P1, PT, R3, 0x8, P1 ;  /* 0x000000080300780c */ /* 0x000fe20000f24270 */
[-C--:B------:R-:W-:Y:S01]  /*3990*/  FMUL R21, R52, R23.reuse ;  /* 0x0000001734157220 */ /* 0x080fe20000400000 */
[C---:B------:R-:W-:Y:S01]  /*39a0*/  ISETP.GT.AND P2, PT, R4.reuse, 0x19, PT ;  /* 0x000000190400780c */ /* 0x040fe20003f44270 */
[----:B------:R-:W-:Y:S01]  /*39b0*/  @P0 STG.E desc[UR36][R8.64+0x24], R31 ;  /* 0x0000241f08000986 */ /* 0x000fe2000c101924 */
[----:B------:R-:W-:Y:S01]  /*39c0*/  ISETP.GT.AND P0, PT, R4, 0x18, PT ;  /* 0x000000180400780c */ /* 0x000fe20003f04270 */
[----:B------:R-:W-:Y:S01]  /*39d0*/  FMUL R53, R53, R23 ;  /* 0x0000001735357220 */ /* 0x000fe20000400000 */
[----:B------:R-:W-:Y:S01]  /*39e0*/  F2FP.TF32.F32.PACK_B R5, R5 ;  /* 0x00000005ff05723e */ /* 0x000fe200024050ff */
[----:B------:R1:W-:Y:S01]  /*39f0*/  @P5 STG.E desc[UR36][R6.64+0x40], R13 ;  /* 0x0000400d06005986 */ /* 0x0003e2000c101924 */
[----:B------:R-:W-:Y:S01]  /*3a00*/  ISETP.GT.AND P5, PT, R3, RZ, P0 ;  /* 0x000000ff0300720c */ /* 0x000fe200007a4270 */
[----:B------:R-:W-:Y:S01]  /*3a10*/  FMUL R55, R55, R23 ;  /* 0x0000001737377220 */ /* 0x000fe20000400000 */
[----:B------:R-:W-:Y:S01]  /*3a20*/  F2FP.TF32.F32.PACK_B R35, R35 ;  /* 0x00000023ff23723e */ /* 0x000fe200024050ff */
[----:B------:R-:W-:Y:S01]  /*3a30*/  @P4 STG.E desc[UR36][R6.64+0x44], R33 ;  /* 0x0000442106004986 */ /* 0x000fe2000c101924 */
[C---:B------:R-:W-:Y:S01]  /*3a40*/  ISETP.GT.AND P4, PT, R3.reuse, 0x8, P3 ;  /* 0x000000080300780c */ /* 0x040fe20001f84270 */
[----:B0-----:R-:W-:Y:S01]  /*3a50*/  FMUL R11, R36, R23 ;  /* 0x00000017240b7220 */ /* 0x001fe20000400000 */
[----:B------:R-:W-:Y:S01]  /*3a60*/  ISETP.GT.AND P3, PT, R3, RZ, P2 ;  /* 0x000000ff0300720c */ /* 0x000fe20001764270 */
[----:B------:R0:W-:Y:S01]  /*3a70*/  @P1 STG.E desc[UR36][R8.64+0x40], R5 ;  /* 0x0000400508001986 */ /* 0x0001e2000c101924 */
[----:B------:R-:W-:-:S02]  /*3a80*/  F2FP.TF32.F32.PACK_B R37, R37 ;  /* 0x00000025ff25723e */ /* 0x000fc400024050ff */
[----:B------:R-:W-:Y:S01]  /*3a90*/  F2FP.TF32.F32.PACK_B R11, R11 ;  /* 0x0000000bff0b723e */ /* 0x000fe200024050ff */
[----:B-1----:R-:W-:Y:S01]  /*3aa0*/  FMUL R13, R40, R23 ;  /* 0x00000017280d7220 */ /* 0x002fe20000400000 */
[----:B------:R-:W-:Y:S02]  /*3ab0*/  ISETP.GT.AND P1, PT, R4, 0x20, PT ;  /* 0x000000200400780c */ /* 0x000fe40003f24270 */
[C---:B------:R-:W-:Y:S02]  /*3ac0*/  ISETP.GT.AND P0, PT, R3.reuse, 0x8, P0 ;  /* 0x000000080300780c */ /* 0x040fe40000704270 */
[----:B------:R-:W-:Y:S01]  /*3ad0*/  F2FP.TF32.F32.PACK_B R39, R39 ;  /* 0x00000027ff27723e */ /* 0x000fe200024050ff */
[----:B------:R-:W-:Y:S01]  /*3ae0*/  @P4 STG.E desc[UR36][R8.64+0x44], R35 ;  /* 0x0000442308004986 */ /* 0x000fe2000c101924 */
[C---:B------:R-:W-:Y:S01]  /*3af0*/  ISETP.GT.AND P4, PT, R3.reuse, 0x8, P2 ;  /* 0x000000080300780c */ /* 0x040fe20001784270 */
[----:B0-----:R-:W-:Y:S01]  /*3b00*/  FMUL R5, R38, R23 ;  /* 0x0000001726057220 */ /* 0x001fe20000400000 */
[----:B------:R-:W-:Y:S01]  /*3b10*/  ISETP.GT.AND P2, PT, R4, 0x21, PT ;  /* 0x000000210400780c */ /* 0x000fe20003f44270 */
[----:B------:R0:W-:Y:S01]  /*3b20*/  @P5 STG.E desc[UR36][R6.64+0x60], R11 ;  /* 0x0000600b06005986 */ /* 0x0001e2000c101924 */
[----:B------:R-:W-:-:S02]  /*3b30*/  ISETP.GT.AND P5, PT, R3, RZ, P1 ;  /* 0x000000ff0300720c */ /* 0x000fc40000fa4270 */
[----:B------:R-:W-:Y:S01]  /*3b40*/  F2FP.TF32.F32.PACK_B R5, R5 ;  /* 0x00000005ff05723e */ /* 0x000fe200024050ff */
[----:B------:R-:W-:Y:S01]  /*3b50*/  @P3 STG.E desc[UR36][R6.64+0x64], R37 ;  /* 0x0000642506003986 */ /* 0x000fe2000c101924 */
[C---:B------:R-:W-:Y:S02]  /*3b60*/  ISETP.GT.AND P3, PT, R3.reuse, RZ, P2 ;  /* 0x000000ff0300720c */ /* 0x040fe40001764270 */
[----:B------:R-:W-:Y:S01]  /*3b70*/  F2FP.TF32.F32.PACK_B R13, R13 ;  /* 0x0000000dff0d723e */ /* 0x000fe200024050ff */
[----:B------:R1:W-:Y:S01]  /*3b80*/  @P0 STG.E desc[UR36][R8.64+0x60], R5 ;  /* 0x0000600508000986 */ /* 0x0003e2000c101924 */
[----:B------:R-:W-:Y:S02]  /*3b90*/  F2FP.TF32.F32.PACK_B R41, R41 ;  /* 0x00000029ff29723e */ /* 0x000fe400024050ff */
[----:B------:R-:W-:Y:S01]  /*3ba0*/  ISETP.GT.AND P1, PT, R3, 0x8, P1 ;  /* 0x000000080300780c */ /* 0x000fe20000f24270 */
[----:B------:R-:W-:Y:S01]  /*3bb0*/  @P4 STG.E desc[UR36][R8.64+0x64], R39 ;  /* 0x0000642708004986 */ /* 0x000fe2000c101924 */
[----:B------:R-:W-:Y:S01]  /*3bc0*/  ISETP.GT.AND P4, PT, R4, 0x28, PT ;  /* 0x000000280400780c */ /* 0x000fe20003f84270 */
[----:B0-----:R-:W-:Y:S01]  /*3bd0*/  FMUL R11, R44, R23 ;  /* 0x000000172c0b7220 */ /* 0x001fe20000400000 */
[----:B------:R-:W-:Y:S01]  /*3be0*/  F2FP.TF32.F32.PACK_B R43, R43 ;  /* 0x0000002bff2b723e */ /* 0x000fe200024050ff */
[----:B------:R0:W-:Y:S01]  /*3bf0*/  @P5 STG.E desc[UR36][R6.64+0x80], R13 ;  /* 0x0000800d06005986 */ /* 0x0001e2000c101924 */
[----:B------:R-:W-:-:S02]  /*3c00*/  ISETP.GT.AND P5, PT, R4, 0x29, PT ;  /* 0x000000290400780c */ /* 0x000fc40003fa4270 */
[----:B------:R-:W-:Y:S01]  /*3c10*/  F2FP.TF32.F32.PACK_B R11, R11 ;  /* 0x0000000bff0b723e */ /* 0x000fe200024050ff */
[----:B------:R-:W-:Y:S01]  /*3c20*/  @P3 STG.E desc[UR36][R6.64+0x84], R41 ;  /* 0x0000842906003986 */ /* 0x000fe2000c101924 */
[C---:B------:R-:W-:Y:S01]  /*3c30*/  ISETP.GT.AND P3, PT, R3.reuse, 0x8, P2 ;  /* 0x000000080300780c */ /* 0x040fe20001764270 */
[-C--:B-1----:R-:W-:Y:S01]  /*3c40*/  FMUL R5, R42, R23.reuse ;  /* 0x000000172a057220 */ /* 0x082fe20000400000 */
[C---:B------:R-:W-:Y:S02]  /*3c50*/  ISETP.GT.AND P2, PT, R3.reuse, RZ, P4 ;  /* 0x000000ff0300720c */ /* 0x040fe40002744270 */
[C---:B------:R-:W-:Y:S02]  /*3c60*/  ISETP.GT.AND P0, PT, R3.reuse, RZ, P5 ;  /* 0x000000ff0300720c */ /* 0x040fe40002f04270 */
[----:B------:R-:W-:Y:S01]  /*3c70*/  ISETP.GT.AND P4, PT, R3, 0x8, P4 ;  /* 0x000000080300780c */ /* 0x000fe20002784270 */
[----:B0-----:R-:W-:Y:S01]  /*3c80*/  FMUL R13, R46, R23 ;  /* 0x000000172e0d7220 */ /* 0x001fe20000400000 */
[----:B------:R-:W-:-:S02]  /*3c90*/  F2FP.TF32.F32.PACK_B R5, R5 ;  /* 0x00000005ff05723e */ /* 0x000fc400024050ff */
[----:B------:R-:W-:Y:S02]  /*3ca0*/  F2FP.TF32.F32.PACK_B R45, R45 ;  /* 0x0000002dff2d723e */ /* 0x000fe400024050ff */
[----:B------:R-:W-:Y:S01]  /*3cb0*/  ISETP.GT.AND P5, PT, R3, 0x8, P5 ;  /* 0x000000080300780c */ /* 0x000fe20002fa4270 */
[----:B------:R0:W-:Y:S01]  /*3cc0*/  @P1 STG.E desc[UR36][R8.64+0x80], R5 ;  /* 0x0000800508001986 */ /* 0x0001e2000c101924 */
[C---:B------:R-:W-:Y:S02]  /*3cd0*/  ISETP.GT.AND P1, PT, R4.reuse, 0x38, PT ;  /* 0x000000380400780c */ /* 0x040fe40003f24270 */
[----:B------:R-:W-:Y:S01]  /*3ce0*/  F2FP.TF32.F32.PACK_B R13, R13 ;  /* 0x0000000dff0d723e */ /* 0x000fe200024050ff */
[----:B------:R-:W-:Y:S01]  /*3cf0*/  @P3 STG.E desc[UR36][R8.64+0x84], R43 ;  /* 0x0000842b08003986 */ /* 0x000fe2000c101924 */
[C---:B------:R-:W-:Y:S02]  /*3d00*/  ISETP.GT.AND P3, PT, R4.reuse, 0x30, PT ;  /* 0x000000300400780c */ /* 0x040fe40003f64270 */
[----:B------:R-:W-:Y:S01]  /*3d10*/  F2FP.TF32.F32.PACK_B R47, R47 ;  /* 0x0000002fff2f723e */ /* 0x000fe200024050ff */
[----:B------:R1:W-:Y:S01]  /*3d20*/  @P2 STG.E desc[UR36][R6.64+0xa0], R11 ;  /* 0x0000a00b06002986 */ /* 0x0003e2000c101924 */
[----:B------:R-:W-:-:S02]  /*3d30*/  ISETP.GT.AND P2, PT, R4, 0x31, PT ;  /* 0x000000310400780c */ /* 0x000fc40003f44270 */
[----:B------:R-:W-:Y:S01]  /*3d40*/  F2FP.TF32.F32.PACK_B R49, R49 ;  /* 0x00000031ff31723e */ /* 0x000fe200024050ff */
[----:B------:R-:W-:Y:S01]  /*3d50*/  @P0 STG.E desc[UR36][R6.64+0xa4], R45 ;  /* 0x0000a42d06000986 */ /* 0x000fe2000c101924 */
[----:B------:R-:W-:Y:S01]  /*3d60*/  ISETP.GT.AND P0, PT, R4, 0x39, PT ;  /* 0x000000390400780c */ /* 0x000fe20003f04270 */
[----:B------:R-:W-:Y:S01]  /*3d70*/  @P4 IMAD.MOV.U32 R4, RZ, RZ, R8 ;  /* 0x000000ffff044224 */ /* 0x000fe200078e0008 */
[----:B------:R-:W-:Y:S01]  /*3d80*/  F2FP.TF32.F32.PACK_B R15, R15 ;  /* 0x0000000fff0f723e */ /* 0x000fe200024050ff */
[----:B0-----:R-:W-:Y:S01]  /*3d90*/  @P4 IMAD.MOV.U32 R5, RZ, RZ, R9 ;  /* 0x000000ffff054224 */ /* 0x001fe200078e0009 */
[----:B------:R-:W-:Y:S02]  /*3da0*/  F2FP.TF32.F32.PACK_B R51, R51 ;  /* 0x00000033ff33723e */ /* 0x000fe400024050ff */
[----:B------:R-:W-:Y:S01]  /*3db0*/  F2FP.TF32.F32.PACK_B R21, R21 ;  /* 0x00000015ff15723e */ /* 0x000fe200024050ff */
[----:B-1----:R-:W-:Y:S01]  /*3dc0*/  FMUL R11, R48, R23 ;  /* 0x00000017300b7220 */ /* 0x002fe20000400000 */
[----:B------:R0:W-:Y:S01]  /*3dd0*/  @P4 STG.E desc[UR36][R4.64+0xa0], R13 ;  /* 0x0000a00d04004986 */ /* 0x0001e2000c101924 */
[----:B------:R-:W-:-:S02]  /*3de0*/  ISETP.GT.AND P4, PT, R3, RZ, P3 ;  /* 0x000000ff0300720c */ /* 0x000fc40001f84270 */
[----:B------:R-:W-:Y:S02]  /*3df0*/  ISETP.GT.AND P3, PT, R3, 0x8, P3 ;  /* 0x000000080300780c */ /* 0x000fe40001f64270 */
[----:B------:R-:W-:Y:S02]  /*3e00*/  F2FP.TF32.F32.PACK_B R11, R11 ;  /* 0x0000000bff0b723e */ /* 0x000fe400024050ff */
[----:B------:R-:W-:Y:S02]  /*3e10*/  F2FP.TF32.F32.PACK_B R53, R53 ;  /* 0x00000035ff35723e */ /* 0x000fe400024050ff */
[----:B------:R-:W-:Y:S01]  /*3e20*/  F2FP.TF32.F32.PACK_B R55, R55 ;  /* 0x00000037ff37723e */ /* 0x000fe200024050ff */
[----:B0-----:R-:W-:Y:S02]  /*3e30*/  @P5 IMAD.MOV.U32 R4, RZ, RZ, R8 ;  /* 0x000000ffff045224 */ /* 0x001fe400078e0008 */
[----:B------:R-:W-:Y:S01]  /*3e40*/  FMUL R13, R54, R23 ;  /* 0x00000017360d7220 */ /* 0x000fe20000400000 */
[----:B------:R-:W-:-:S04]  /*3e50*/  @P5 IMAD.MOV.U32 R5, RZ, RZ, R9 ;  /* 0x000000ffff055224 */ /* 0x000fc800078e0009 */
[----:B------:R-:W-:Y:S01]  /*3e60*/  F2FP.TF32.F32.PACK_B R13, R13 ;  /* 0x0000000dff0d723e */ /* 0x000fe200024050ff */
[----:B------:R0:W-:Y:S01]  /*3e70*/  @P5 STG.E desc[UR36][R4.64+0xa4], R47 ;  /* 0x0000a42f04005986 */ /* 0x0001e2000c101924 */
[C---:B------:R-:W-:Y:S02]  /*3e80*/  ISETP.GT.AND P5, PT, R3.reuse, RZ, P2 ;  /* 0x000000ff0300720c */ /* 0x040fe400017a4270 */
[----:B------:R-:W-:Y:S01]  /*3e90*/  ISETP.GT.AND P2, PT, R3, 0x8, P2 ;  /* 0x000000080300780c */ /* 0x000fe20001744270 */
[----:B0-----:R-:W-:Y:S02]  /*3ea0*/  @P4 IMAD.MOV.U32 R4, RZ, RZ, R6 ;  /* 0x000000ffff044224 */ /* 0x001fe400078e0006 */
[----:B------:R-:W-:-:S05]  /*3eb0*/  @P4 IMAD.MOV.U32 R5, RZ, RZ, R7 ;  /* 0x000000ffff054224 */ /* 0x000fca00078e0007 */
        /* <DEDUP_REMOVED lines=10> */
[----:B------:R0:W-:Y:S02]  /*3f60*/  @P3 STG.E desc[UR36][R4.64+0xc0], R15 ;  /* 0x0000c00f04003986 */ /* 0x0001e4000c101924 */
[----:B0-----:R-:W-:Y:S02]  /*3f70*/  @P2 IMAD.MOV.U32 R4, RZ, RZ, R8 ;  /* 0x000000ffff042224 */ /* 0x001fe400078e0008 */
[----:B------:R-:W-:-:S05]  /*3f80*/  @P2 IMAD.MOV.U32 R5, RZ, RZ, R9 ;  /* 0x000000ffff052224 */ /* 0x000fca00078e0009 */
[----:B------:R0:W-:Y:S02]  /*3f90*/  @P2 STG.E desc[UR36][R4.64+0xc4], R51 ;  /* 0x0000c43304002986 */ /* 0x0001e4000c101924 */
[----:B0-----:R-:W-:Y:S02]  /*3fa0*/  @P4 IMAD.MOV.U32 R4, RZ, RZ, R6 ;  /* 0x000000ffff044224 */ /* 0x001fe400078e0006 */
[----:B------:R-:W-:-:S05]  /*3fb0*/  @P4 IMAD.MOV.U32 R5, RZ, RZ, R7 ;  /* 0x000000ffff054224 */ /* 0x000fca00078e0007 */
[----:B------:R0:W-:Y:S04]  /*3fc0*/  @P4 STG.E desc[UR36][R4.64+0xe0], R21 ;  /* 0x0000e01504004986 */ /* 0x0001e8000c101924 */
[----:B------:R1:W-:Y:S01]  /*3fd0*/  @P5 STG.E desc[UR36][R6.64+0xe4], R53 ;  /* 0x0000e43506005986 */ /* 0x0003e2000c101924 */
[----:B0-----:R-:W-:Y:S02]  /*3fe0*/  @P1 IMAD.MOV.U32 R4, RZ, RZ, R8 ;  /* 0x000000ffff041224 */ /* 0x001fe400078e0008 */
[----:B------:R-:W-:-:S05]  /*3ff0*/  @P1 IMAD.MOV.U32 R5, RZ, RZ, R9 ;  /* 0x000000ffff051224 */ /* 0x000fca00078e0009 */
[----:B------:R1:W-:Y:S04]  /*4000*/  @P1 STG.E desc[UR36][R4.64+0xe0], R13 ;  /* 0x0000e00d04001986 */ /* 0x0003e8000c101924 */
[----:B------:R1:W-:Y:S02]  /*4010*/  @P0 STG.E desc[UR36][R8.64+0xe4], R55 ;  /* 0x0000e43708000986 */ /* 0x0003e4000c101924 */
.L_x_91:
[----:B------:R-:W-:Y:S05]  /*4020*/  BSYNC B0 ;  /* 0x0000000000007941 */ /* 0x000fea0003800000 */
.L_x_29:
[----:B------:R-:W-:Y:S01]  /*4030*/  ULDC UR4, c[0x0][0xc] ;  /* 0x0000030000047ab9 */ /* 0x000fe20000000800 */
[----:B------:R-:W-:Y:S01]  /*4040*/  ULDC UR5, c[0x0][0x10] ;  /* 0x0000040000057ab9 */ /* 0x000fe20000000800 */
[----:B------:R-:W0:Y:S01]  /*4050*/  LDC R3, c[0x0][0x14] ;  /* 0x00000500ff037b82 */ /* 0x000e220000000800 */
[----:B------:R-:W-:Y:S01]  /*4060*/  UIMAD.WIDE.U32 UR4, UR4, UR5, URZ ;  /* 0x00000005040472a5 */ /* 0x000fe2000f8e003f */
[----:B------:R-:W-:Y:S02]  /*4070*/  IMAD.MOV.U32 R59, RZ, RZ, -0x1 ;  /* 0xffffffffff3b7424 */ /* 0x000fe400078e00ff */
[----:B--2---:R-:W-:-:S03]  /*4080*/  IMAD.MOV.U32 R57, RZ, RZ, -0x1 ;  /* 0xffffffffff397424 */ /* 0x004fc600078e00ff */
[----:B0-----:R-:W-:-:S04]  /*4090*/  IMAD.WIDE.U32 R16, R3, UR4, R16 ;  /* 0x0000000403107c25 */ /* 0x001fc8000f8e0010 */
[----:B------:R-:W-:Y:S01]  /*40a0*/  IMAD R3, R3, UR5, RZ ;  /* 0x0000000503037c24 */ /* 0x000fe2000f8e02ff */
[----:B------:R-:W-:Y:S02]  /*40b0*/  ULDC.64 UR4, c[0x0][0x650] ;  /* 0x0001940000047ab9 */ /* 0x000fe40000000a00 */
[----:B------:R-:W-:Y:S01]  /*40c0*/  ISETP.GE.U32.AND P0, PT, R16, UR4, PT ;  /* 0x0000000410007c0c */ /* 0x000fe2000bf06070 */
[--C-:B------:R-:W-:Y:S01]  /*40d0*/  IMAD.IADD R17, R17, 0x1, R3.reuse ;  /* 0x0000000111117824 */ /* 0x100fe200078e0203 */
[----:B------:R-:W-:-:S04]  /*40e0*/  PRMT R3, RZ, 0x7610, R3 ;  /* 0x00007610ff037816 */ /* 0x000fc80000000003 */
[----:B------:R-:W-:-:S13]  /*40f0*/  ISETP.GE.U32.AND.EX P0, PT, R17, UR5, PT, P0 ;  /* 0x0000000511007c0c */ /* 0x000fda000bf06100 */
[----:B------:R-:W-:Y:S05]  /*4100*/  @P0 BRA `(.L_x_92) ;  /* 0x0000000400640947 */ /* 0x000fea0003800000 */
[----:B-1--4-:R-:W0:Y:S01]  /*4110*/  S2R R12, SR_CTAID.X ;  /* 0x00000000000c7919 */ /* 0x012e220000002500 */
[----:B---3--:R-:W1:Y:S01]  /*4120*/  LDC.64 R10, c[0x0][0x628] ;  /* 0x00018a00ff0a7b82 */ /* 0x008e620000000a00 */
[----:B------:R-:W-:Y:S01]  /*4130*/  ULDC UR4, c[0x0][0x150] ;  /* 0x0000540000047ab9 */ /* 0x000fe20000000800 */
[----:B------:R-:W-:Y:S01]  /*4140*/  IMAD.MOV.U32 R8, RZ, RZ, R16 ;  /* 0x000000ffff087224 */ /* 0x000fe200078e0010 */
[----:B-----5:R-:W2:Y:S01]  /*4150*/  S2R R24, SR_CTAID.Y ;  /* 0x0000000000187919 */ /* 0x020ea20000002600 */
[----:B------:R-:W-:-:S04]  /*4160*/  IMAD.MOV.U32 R9, RZ, RZ, R17 ;  /* 0x000000ffff097224 */ /* 0x000fc800078e0011 */
[----:B------:R-:W3:Y:S08]  /*4170*/  LDC R21, c[0x0][0x144] ;  /* 0x00005100ff157b82 */ /* 0x000ef00000000800 */
[----:B------:R-:W4:Y:S08]  /*4180*/  LDC R0, c[0x0][0x630] ;  /* 0x00018c00ff007b82 */ /* 0x000f300000000800 */
[----:B------:R-:W2:Y:S01]  /*4190*/  LDC.64 R14, c[0x0][0x620] ;  /* 0x00018800ff0e7b82 */ /* 0x000ea20000000a00 */
[----:B-1----:R-:W-:-:S04]  /*41a0*/  ISETP.NE.U32.AND P0, PT, R10, RZ, PT ;  /* 0x000000ff0a00720c */ /* 0x002fc80003f05070 */
[----:B------:R-:W-:Y:S02]  /*41b0*/  ISETP.NE.AND.EX P0, PT, R11, RZ, PT, P0 ;  /* 0x000000ff0b00720c */ /* 0x000fe40003f05300 */
[----:B0-----:R-:W-:-:S05]  /*41c0*/  I2FP.F32.U32 R3, R12 ;  /* 0x0000000c00037245 */ /* 0x001fca0000201000 */
[----:B------:R-:W-:-:S04]  /*41d0*/  FMUL R3, R3, UR4 ;  /* 0x0000000403037c20 */ /* 0x000fc80008400000 */
[----:B------:R0:W1:Y:S02]  /*41e0*/  F2I.U32.TRUNC.NTZ R20, R3 ;  /* 0x0000000300147305 */ /* 0x000064000020f000 */
[----:B---34-:R-:W-:Y:S05]  /*41f0*/  @!P0 BRA `(.L_x_93) ;  /* 0x0000000000288947 */ /* 0x018fea0003800000 */
[----:B0-----:R-:W0:Y:S02]  /*4200*/  LDC R3, c[0x0][0x634] ;  /* 0x00018d00ff037b82 */ /* 0x001e240000000800 */
        /* <DEDUP_REMOVED lines=9> */
.L_x_93:
[----:B------:R-:W3:Y:S01]  /*42a0*/  LDC.64 R28, c[0x0][0x640] ;  /* 0x00019000ff1c7b82 */ /* 0x000ee20000000a00 */
[-CC-:B------:R-:W-:Y:S01]  /*42b0*/  SHF.R.U64 R57, R8, R0.reuse, R9.reuse ;  /* 0x0000000008397219 */ /* 0x180fe20000001209 */
[----:B-1----:R-:W-:Y:S01]  /*42c0*/  IMAD.MOV R20, RZ, RZ, -R20 ;  /* 0x000000ffff147224 */ /* 0x002fe200078e0a14 */
[----:B------:R-:W-:Y:S01]  /*42d0*/  SHF.R.U32.HI R0, RZ, R0, R9 ;  /* 0x00000000ff007219 */ /* 0x000fe20000011609 */
[----:B------:R-:W-:Y:S01]  /*42e0*/  ULDC UR4, c[0x0][0x154] ;  /* 0x0000550000047ab9 */ /* 0x000fe20000000800 */
[----:B0-----:R-:W-:Y:S01]  /*42f0*/  IADD3 R3, P0, RZ, -R57, RZ ;  /* 0x80000039ff037210 */ /* 0x001fe20007f1e0ff */
[----:B------:R-:W-:Y:S02]  /*4300*/  IMAD R21, R21, R20, R12 ;  /* 0x0000001415157224 */ /* 0x000fe400078e020c */
[----:B------:R-:W0:Y:S01]  /*4310*/  LDC R6, c[0x0][0x618] ;  /* 0x00018600ff067b82 */ /* 0x000e220000000800 */
[----:B------:R-:W-:Y:S02]  /*4320*/  IMAD.MOV.U32 R7, RZ, RZ, 0x1 ;  /* 0x00000001ff077424 */ /* 0x000fe400078e00ff */
[----:B------:R-:W-:-:S04]  /*4330*/  IMAD.X R5, RZ, RZ, ~R0, P0 ;  /* 0x000000ffff057224 */ /* 0x000fc800000e0e00 */
[-C--:B--2---:R-:W-:Y:S01]  /*4340*/  IMAD R0, R5, R14.reuse, RZ ;  /* 0x0000000e05007224 */ /* 0x084fe200078e02ff */
[----:B------:R-:W1:Y:S01]  /*4350*/  LDC R8, c[0x0][0x608] ;  /* 0x00018200ff087b82 */ /* 0x000e620000000800 */
[----:B------:R-:W-:-:S04]  /*4360*/  IMAD.WIDE.U32 R4, R3, R14, R16 ;  /* 0x0000000e03047225 */ /* 0x000fc800078e0010 */
[----:B------:R-:W-:Y:S01]  /*4370*/  IMAD R3, R3, R15, R0 ;  /* 0x0000000f03037224 */ /* 0x000fe200078e0200 */
[----:B------:R-:W-:Y:S02]  /*4380*/  I2FP.F32.U32 R0, R24 ;  /* 0x0000001800007245 */ /* 0x000fe40000201000 */
[----:B------:R-:W2:Y:S01]  /*4390*/  LDC R26, c[0x0][0x658] ;  /* 0x00019600ff1a7b82 */ /* 0x000ea20000000800 */
[----:B------:R-:W-:Y:S01]  /*43a0*/  IMAD.IADD R3, R5, 0x1, R3 ;  /* 0x0000000105037824 */ /* 0x000fe200078e0203 */
[----:B---3--:R-:W-:Y:S01]  /*43b0*/  ISETP.NE.U32.AND P0, PT, R28, RZ, PT ;  /* 0x000000ff1c00720c */ /* 0x008fe20003f05070 */
[----:B------:R-:W-:Y:S01]  /*43c0*/  FMUL R0, R0, UR4 ;  /* 0x0000000400007c20 */ /* 0x000fe20008400000 */
[----:B------:R-:W-:Y:S02]  /*43d0*/  IMAD.MOV.U32 R5, RZ, RZ, -0x1 ;  /* 0xffffffffff057424 */ /* 0x000fe400078e00ff */
[----:B------:R-:W-:Y:S01]  /*43e0*/  ISETP.NE.AND.EX P0, PT, R29, RZ, PT, P0 ;  /* 0x000000ff1d00720c */ /* 0x000fe20003f05300 */
[----:B------:R3:W4:Y:S01]  /*43f0*/  F2I.U32.TRUNC.NTZ R13, R0 ;  /* 0x00000000000d7305 */ /* 0x000722000020f000 */
[----:B------:R-:W3:Y:S01]  /*4400*/  LDC R15, c[0x0][0x148] ;  /* 0x00005200ff0f7b82 */ /* 0x000ee20000000800 */
[----:B0-----:R-:W-:-:S02]  /*4410*/  SHF.R.U64 R12, R4, R6, R3 ;  /* 0x00000006040c7219 */ /* 0x001fc40000001203 */
[----:B------:R-:W-:-:S05]  /*4420*/  SHF.R.U32.HI R3, RZ, R6, R3 ;  /* 0x00000006ff037219 */ /* 0x000fca0000011603 */
[----:B------:R-:W0:Y:S01]  /*4430*/  LDC R20, c[0x0][0x600] ;  /* 0x00018000ff147b82 */ /* 0x000e220000000800 */
[-CC-:B-1----:R-:W-:Y:S02]  /*4440*/  SHF.R.U64 R10, R12, R8.reuse, R3.reuse ;  /* 0x000000080c0a7219 */ /* 0x182fe40000001203 */
[----:B------:R-:W-:-:S05]  /*4450*/  SHF.R.U32.HI R3, RZ, R8, R3 ;  /* 0x00000008ff037219 */ /* 0x000fca0000011603 */
[----:B------:R-:W1:Y:S01]  /*4460*/  LDC R27, c[0x0][0x648] ;  /* 0x00019200ff1b7b82 */ /* 0x000e620000000800 */
[-C--:B--2---:R-:W-:Y:S02]  /*4470*/  SHF.L.U32 R4, R5, R26.reuse, RZ ;  /* 0x0000001a05047219 */ /* 0x084fe400000006ff */
[-CC-:B------:R-:W-:Y:S02]  /*4480*/  SHF.R.U64 R14, R10, R26.reuse, R3.reuse ;  /* 0x0000001a0a0e7219 */ /* 0x180fe40000001203 */
[----:B------:R-:W-:Y:S02]  /*4490*/  SHF.R.U32.HI R5, RZ, R26, R3 ;  /* 0x0000001aff057219 */ /* 0x000fe40000011603 */
[----:B------:R-:W-:Y:S01]  /*44a0*/  LOP3.LUT R25, RZ, R4, RZ, 0x33, !PT ;  /* 0x00000004ff197212 */ /* 0x000fe200078e33ff */
[----:B------:R-:W2:Y:S01]  /*44b0*/  LDC R30, c[0x0][0x638] ;  /* 0x00018e00ff1e7b82 */ /* 0x000ea20000000800 */
[----:B------:R-:W-:Y:S01]  /*44c0*/  SHF.L.U32 R26, R7, R26, RZ ;  /* 0x0000001a071a7219 */ /* 0x000fe200000006ff */
[----:B------:R-:W-:-:S06]  /*44d0*/  IMAD.MOV.U32 R4, RZ, RZ, R14 ;  /* 0x000000ffff047224 */ /* 0x000fcc00078e000e */
[----:B------:R-:W0:Y:S01]  /*44e0*/  LDC R31, c[0x0][0x610] ;  /* 0x00018400ff1f7b82 */ /* 0x000e220000000800 */
[----:B----4-:R-:W-:Y:S05]  /*44f0*/  @!P0 BRA `(.L_x_94) ;  /* 0x0000000000288947 */ /* 0x010fea0003800000 */
[----:B------:R-:W4:Y:S02]  /*4500*/  LDC R3, c[0x0][0x64c] ;  /* 0x00019300ff037b82 */ /* 0x000f240000000800 */
[----:B----4-:R-:W-:-:S05]  /*4510*/  IADD3 R3, P0, R14, R3, RZ ;  /* 0x000000030e037210 */ /* 0x010fca0007f1e0ff */
        /* <DEDUP_REMOVED lines=8> */
.L_x_94:
[----:B------:R-:W-:Y:S01]  /*45a0*/  ISETP.NE.AND P0, PT, R2, 0x1, PT ;  /* 0x000000010200780c */ /* 0x000fe20003f05270 */
[----:B0-----:R-:W-:Y:S01]  /*45b0*/  VIADD R7, R20, 0xffffffff ;  /* 0xffffffff14077836 */ /* 0x001fe20000000000 */
[----:B-1-3--:R-:W-:Y:S01]  /*45c0*/  SHF.R.U64 R0, R4, R27, R5 ;  /* 0x0000001b04007219 */ /* 0x00afe20000001205 */
[----:B------:R-:W-:Y:S01]  /*45d0*/  IMAD.MOV R13, RZ, RZ, -R13 ;  /* 0x000000ffff0d7224 */ /* 0x000fe200078e0a0d */
[----:B------:R-:W-:Y:S01]  /*45e0*/  LOP3.LUT R5, R10, R25, RZ, 0xc0, !PT ;  /* 0x000000190a057212 */ /* 0x000fe200078ec0ff */
[----:B------:R-:W-:Y:S01]  /*45f0*/  IMAD.MOV.U32 R4, RZ, RZ, 0x1 ;  /* 0x00000001ff047424 */ /* 0x000fe200078e00ff */
[----:B------:R-:W-:Y:S01]  /*4600*/  LOP3.LUT R12, R12, R7, RZ, 0xc0, !PT ;  /* 0x000000070c0c7212 */ /* 0x000fe200078ec0ff */
[----:B------:R-:W-:Y:S02]  /*4610*/  IMAD.MOV R3, RZ, RZ, -R0 ;  /* 0x000000ffff037224 */ /* 0x000fe400078e0a00 */
[----:B------:R-:W-:Y:S02]  /*4620*/  IMAD R0, R26, R0, R5 ;  /* 0x000000001a007224 */ /* 0x000fe400078e0205 */
[----:B--2---:R-:W-:-:S02]  /*4630*/  IMAD R3, R3, R30, R14 ;  /* 0x0000001e03037224 */ /* 0x004fc400078e020e */
[----:B------:R-:W-:Y:S02]  /*4640*/  @P0 IMAD R21, R15, R13, R24 ;  /* 0x0000000d0f150224 */ /* 0x000fe400078e0218 */
[----:B------:R-:W-:Y:S01]  /*4650*/  IMAD R5, R3, R20, R12 ;  /* 0x0000001403057224 */ /* 0x000fe200078e020c */
[----:B------:R-:W-:Y:S01]  /*4660*/  PRMT R3, R4, 0x7610, R3 ;  /* 0x0000761004037816 */ /* 0x000fe20000000003 */
[----:B------:R-:W-:-:S05]  /*4670*/  IMAD R0, R0, R31, R21 ;  /* 0x0000001f00007224 */ /* 0x000fca00078e0215 */
[----:B------:R-:W-:Y:S02]  /*4680*/  SEL R59, R5, R0, !P0 ;  /* 0x00000000053b7207 */ /* 0x000fe40004000000 */
[----:B------:R-:W-:-:S07]  /*4690*/  SEL R0, R0, R5, !P0 ;  /* 0x0000000500007207 */ /* 0x000fce0004000000 */
.L_x_92:
[----:B------:R-:W-:Y:S01]  /*46a0*/  LOP3.LUT P0, RZ, R3, 0xff, RZ, 0xc0, !PT ;  /* 0x000000ff03ff7812 */ /* 0x000fe2000780c0ff */
[----:B------:R-:W-:-:S12]  /*46b0*/  IMAD.MOV.U32 R58, RZ, RZ, R0 ;  /* 0x000000ffff3a7224 */ /* 0x000fd800078e0000 */
[----:B------:R-:W-:Y:S05]  /*46c0*/  @P0 BRA `(.L_x_95) ;  /* 0xffffffc8004c0947 */ /* 0x000fea000383ffff */
[----:B------:R-:W-:Y:S05]  /*46d0*/  EXIT ;  /* 0x000000000000794d */ /* 0x000fea0003800000 */
.L_x_4:
[----:B0-----:R-:W-:Y:S01]  /*46e0*/  ULDC.64 UR4, c[0x0][0x650] ;  /* 0x0001940000047ab9 */ /* 0x001fe20000000a00 */
        /* <DEDUP_REMOVED lines=25> */
.L_x_97:
[--C-:B------:R-:W-:Y:S01]  /*4880*/  SHF.R.U64 R12, R10, R14, R11.reuse ;  /* 0x0000000e0a0c7219 */ /* 0x100fe2000000120b */
[----:B------:R-:W0:Y:S01]  /*4890*/  LDC R22, c[0x0][0x618] ;  /* 0x00018600ff167b82 */ /* 0x000e220000000800 */
[----:B------:R-:W-:Y:S01]  /*48a0*/  I2FP.F32.U32 R6, R4 ;  /* 0x0000000400067245 */ /* 0x000fe20000201000 */
[----:B------:R-:W-:Y:S01]  /*48b0*/  ULDC UR4, c[0x0][0x150] ;  /* 0x0000540000047ab9 */ /* 0x000fe20000000800 */
[----:B------:R-:W-:Y:S02]  /*48c0*/  SHF.R.U32.HI R5, RZ, R14, R11 ;  /* 0x0000000eff057219 */ /* 0x000fe4000001160b */
[----:B------:R-:W-:Y:S01]  /*48d0*/  IADD3 R9, P0, RZ, -R12, RZ ;  /* 0x8000000cff097210 */ /* 0x000fe20007f1e0ff */
[----:B------:R-:W-:Y:S01]  /*48e0*/  FMUL R11, R6, UR4 ;  /* 0x00000004060b7c20 */ /* 0x000fe20008400000 */
[----:B------:R-:W-:Y:S01]  /*48f0*/  ULDC UR4, c[0x0][0x154] ;  /* 0x0000550000047ab9 */ /* 0x000fe20000000800 */
[----:B------:R-:W1:Y:S02]  /*4900*/  LDC.64 R24, c[0x0][0x640] ;  /* 0x00019000ff187b82 */ /* 0x000e640000000a00 */
[----:B------:R-:W-:-:S02]  /*4910*/  IMAD.X R5, RZ, RZ, ~R5, P0 ;  /* 0x000000ffff057224 */ /* 0x000fc400000e0e05 */
[----:B------:R-:W2:Y:S01]  /*4920*/  F2I.U32.TRUNC.NTZ R11, R11 ;  /* 0x0000000b000b7305 */ /* 0x000ea2000020f000 */
[----:B------:R-:W-:-:S03]  /*4930*/  IMAD.WIDE.U32 R6, R9, R20, R16 ;  /* 0x0000001409067225 */ /* 0x000fc600078e0010 */
[----:B------:R-:W3:Y:S01]  /*4940*/  LDC R13, c[0x0][0x144] ;  /* 0x00005100ff0d7b82 */ /* 0x000ee20000000800 */
[----:B------:R-:W-:-:S04]  /*4950*/  IMAD R8, R5, R20, RZ ;  /* 0x0000001405087224 */ /* 0x000fc800078e02ff */
[----:B------:R-:W-:Y:S02]  /*4960*/  IMAD R5, R9, R21, R8 ;  /* 0x0000001509057224 */ /* 0x000fe400078e0208 */
[----:B------:R-:W-:Y:S01]  /*4970*/  IMAD.MOV.U32 R8, RZ, RZ, -0x1 ;  /* 0xffffffffff087424 */ /* 0x000fe200078e00ff */
[----:B------:R-:W4:Y:S01]  /*4980*/  LDC R14, c[0x0][0x608] ;  /* 0x00018200ff0e7b82 */ /* 0x000f220000000800 */
[----:B------:R-:W-:Y:S01]  /*4990*/  IMAD.IADD R5, R7, 0x1, R5 ;  /* 0x0000000107057824 */ /* 0x000fe200078e0205 */
[----:B------:R-:W-:-:S04]  /*49a0*/  I2FP.F32.U32 R7, R3 ;  /* 0x0000000300077245 */ /* 0x000fc80000201000 */
[-C--:B0-----:R-:W-:Y:S01]  /*49b0*/  SHF.R.U64 R10, R6, R22.reuse, R5 ;  /* 0x00000016060a7219 */ /* 0x081fe20000001205 */
[----:B--2---:R-:W-:Y:S01]  /*49c0*/  IMAD.MOV R6, RZ, RZ, -R11 ;  /* 0x000000ffff067224 */ /* 0x004fe200078e0a0b */
[----:B------:R-:W0:Y:S01]  /*49d0*/  LDC R9, c[0x0][0x658] ;  /* 0x00019600ff097b82 */ /* 0x000e220000000800 */
[----:B-1----:R-:W-:Y:S01]  /*49e0*/  ISETP.NE.U32.AND P0, PT, R24, RZ, PT ;  /* 0x000000ff1800720c */ /* 0x002fe20003f05070 */
[----:B------:R-:W-:Y:S01]  /*49f0*/  FMUL R7, R7, UR4 ;  /* 0x0000000407077c20 */ /* 0x000fe20008400000 */
[----:B------:R-:W-:Y:S02]  /*4a00*/  SHF.R.U32.HI R5, RZ, R22, R5 ;  /* 0x00000016ff057219 */ /* 0x000fe40000011605 */
[----:B------:R-:W-:-:S03]  /*4a10*/  ISETP.NE.AND.EX P0, PT, R25, RZ, PT, P0 ;  /* 0x000000ff1900720c */ /* 0x000fc60003f05300 */
[----:B------:R-:W1:Y:S01]  /*4a20*/  LDC R20, c[0x0][0x148] ;  /* 0x00005200ff147b82 */ /* 0x000e620000000800 */
[----:B---3--:R-:W-:Y:S02]  /*4a30*/  IMAD R23, R13, R6, R4 ;  /* 0x000000060d177224 */ /* 0x008fe400078e0204 */
[----:B------:R-:W-:-:S05]  /*4a40*/  IMAD.MOV.U32 R6, RZ, RZ, 0x1 ;  /* 0x00000001ff067424 */ /* 0x000fca00078e00ff */
[----:B------:R-:W2:Y:S01]  /*4a50*/  LDC R21, c[0x0][0x600] ;  /* 0x00018000ff157b82 */ /* 0x000ea20000000800 */
[-CC-:B----4-:R-:W-:Y:S02]  /*4a60*/  SHF.R.U64 R13, R10, R14.reuse, R5.reuse ;  /* 0x0000000e0a0d7219 */ /* 0x190fe40000001205 */
[----:B------:R-:W-:Y:S02]  /*4a70*/  SHF.R.U32.HI R4, RZ, R14, R5 ;  /* 0x0000000eff047219 */ /* 0x000fe40000011605 */
[----:B------:R3:W4:Y:S03]  /*4a80*/  F2I.U32.TRUNC.NTZ R14, R7 ;  /* 0x00000007000e7305 */ /* 0x000726000020f000 */
[----:B------:R-:W1:Y:S01]  /*4a90*/  LDC R26, c[0x0][0x648] ;  /* 0x00019200ff1a7b82 */ /* 0x000e620000000800 */
[-C--:B0-----:R-:W-:Y:S02]  /*4aa0*/  SHF.R.U64 R15, R13, R9.reuse, R4 ;  /* 0x000000090d0f7219 */ /* 0x081fe40000001204 */
[----:B------:R-:W-:-:S02]  /*4ab0*/  SHF.L.U32 R8, R8, R9, RZ ;  /* 0x0000000908087219 */ /* 0x000fc400000006ff */
[-C--:B------:R-:W-:Y:S01]  /*4ac0*/  SHF.R.U32.HI R5, RZ, R9.reuse, R4 ;  /* 0x00000009ff057219 */ /* 0x080fe20000011604 */
[----:B------:R-:W-:Y:S01]  /*4ad0*/  IMAD.MOV.U32 R4, RZ, RZ, R15 ;  /* 0x000000ffff047224 */ /* 0x000fe200078e000f */
[----:B------:R-:W-:Y:S01]  /*4ae0*/  SHF.L.U32 R22, R6, R9, RZ ;  /* 0x0000000906167219 */ /* 0x000fe200000006ff */
[----:B------:R-:W0:Y:S01]  /*4af0*/  LDC R27, c[0x0][0x638] ;  /* 0x00018e00ff1b7b82 */ /* 0x000e220000000800 */
[----:B------:R-:W-:-:S07]  /*4b00*/  LOP3.LUT R28, RZ, R8, RZ, 0x33, !PT ;  /* 0x00000008ff1c7212 */ /* 0x000fce00078e33ff */
        /* <DEDUP_REMOVED lines=12> */
.L_x_98:
[----:B------:R-:W-:Y:S01]  /*4bd0*/  ISETP.NE.AND P0, PT, R2, 0x1, PT ;  /* 0x000000010200780c */ /* 0x000fe20003f05270 */
[----:B--2---:R-:W-:Y:S01]  /*4be0*/  VIADD R7, R21, 0xffffffff ;  /* 0xffffffff15077836 */ /* 0x004fe20000000000 */
[----:B-1----:R-:W-:Y:S01]  /*4bf0*/  SHF.R.U64 R5, R4, R26, R5 ;  /* 0x0000001a04057219 */ /* 0x002fe20000001205 */
[----:B------:R-:W-:Y:S01]  /*4c00*/  IMAD.MOV R14, RZ, RZ, -R14 ;  /* 0x000000ffff0e7224 */ /* 0x000fe200078e0a0e */
[----:B------:R-:W-:Y:S01]  /*4c10*/  LOP3.LUT R4, R13, R28, RZ, 0xc0, !PT ;  /* 0x0000001c0d047212 */ /* 0x000fe200078ec0ff */
[----:B------:R-:W-:Y:S01]  /*4c20*/  IMAD.MOV.U32 R8, RZ, RZ, R12 ;  /* 0x000000ffff087224 */ /* 0x000fe200078e000c */
[----:B------:R-:W-:Y:S01]  /*4c30*/  LOP3.LUT R10, R10, R7, RZ, 0xc0, !PT ;  /* 0x000000070a0a7212 */ /* 0x000fe200078ec0ff */
[----:B------:R-:W-:Y:S02]  /*4c40*/  IMAD.MOV R6, RZ, RZ, -R5 ;  /* 0x000000ffff067224 */ /* 0x000fe400078e0a05 */
[----:B------:R-:W-:-:S04]  /*4c50*/  IMAD R4, R22, R5, R4 ;  /* 0x0000000516047224 */ /* 0x000fc800078e0204 */
[----:B------:R-:W-:Y:S02]  /*4c60*/  @P0 IMAD R23, R20, R14, R3 ;  /* 0x0000000e14170224 */ /* 0x000fe400078e0203 */
[----:B0-----:R-:W-:Y:S02]  /*4c70*/  IMAD R3, R6, R27, R15 ;  /* 0x0000001b06037224 */ /* 0x001fe400078e020f */
[----:B------:R-:W-:Y:S02]  /*4c80*/  IMAD R7, R4, R29, R23 ;  /* 0x0000001d04077224 */ /* 0x000fe400078e0217 */
[----:B------:R-:W-:Y:S02]  /*4c90*/  IMAD R4, R3, R21, R10 ;  /* 0x0000001503047224 */ /* 0x000fe400078e020a */
[----:B------:R-:W-:-:S03]  /*4ca0*/  IMAD.MOV.U32 R6, RZ, RZ, 0x1 ;  /* 0x00000001ff067424 */ /* 0x000fc600078e00ff */
[----:B------:R-:W-:Y:S02]  /*4cb0*/  SEL R9, R4, R7, !P0 ;  /* 0x0000000704097207 */ /* 0x000fe40004000000 */
[----:B------:R-:W-:-:S07]  /*4cc0*/  SEL R7, R7, R4, !P0 ;  /* 0x0000000407077207 */ /* 0x000fce0004000000 */
.L_x_96:
[----:B------:R-:W-:-:S08]  /*4cd0*/  NOP ;  /* 0x0000000000007918 */ /* 0x000fd00000000000 */
[----:B------:R-:W0:-:S00]  /*4ce0*/  USETMAXREG.DEALLOC.CTAPOOL 0x28 ;  /* 0x00000028000079c8 */ /* 0x000e0000080e0500 */
[----:B0-----:R-:W-:-:S13]  /*4cf0*/  ISETP.NE.AND P0, PT, R0, RZ, PT ;  /* 0x000000ff0000720c */ /* 0x001fda0003f05270 */
[----:B------:R-:W-:Y:S05]  /*4d00*/  @P0 EXIT ;  /* 0x000000000000094d */ /* 0x000fea0003800000 */
[----:B------:R-:W-:Y:S01]  /*4d10*/  LOP3.LUT P0, RZ, R6, 0xff, RZ, 0xc0, !PT ;  /* 0x000000ff06ff7812 */ /* 0x000fe2000780c0ff */
[----:B------:R-:W-:Y:S02]  /*4d20*/  IMAD.MOV.U32 R0, RZ, RZ, 0x1 ;  /* 0x00000001ff007424 */ /* 0x000fe400078e00ff */
[----:B------:R-:W-:-:S10]  /*4d30*/  IMAD.MOV.U32 R12, RZ, RZ, RZ ;  /* 0x000000ffff0c7224 */ /* 0x000fd400078e00ff */
[----:B------:R-:W-:Y:S05]  /*4d40*/  @!P0 BRA `(.L_x_99) ;  /* 0x0000000c00308947 */ /* 0x000fea0003800000 */
[----:B------:R-:W0:Y:S01]  /*4d50*/  LDC R0, c[0x0][0x28c] ;  /* 0x0000a300ff007b82 */ /* 0x000e220000000800 */
[----:B------:R-:W-:Y:S01]  /*4d60*/  ULDC UR5, c[0x0][0x600] ;  /* 0x0001800000057ab9 */ /* 0x000fe20000000800 */
[----:B------:R-:W-:Y:S01]  /*4d70*/  ULDC UR4, c[0x0][0xc] ;  /* 0x0000030000047ab9 */ /* 0x000fe20000000800 */
[----:B------:R-:W-:Y:S01]  /*4d80*/  UIADD3 UR16, UR5, -0x1, URZ ;  /* 0xffffffff05107890 */ /* 0x000fe2000fffe03f */
[C---:B------:R-:W-:Y:S01]  /*4d90*/  LOP3.LUT P2, RZ, R18.reuse, 0x7f, RZ, 0xc0, !PT ;  /* 0x0000007f12ff7812 */ /* 0x040fe2000784c0ff */
[----:B------:R-:W-:Y:S01]  /*4da0*/  ULDC UR6, c[0x0][0x658] ;  /* 0x0001960000067ab9 */ /* 0x000fe20000000800 */
[----:B------:R-:W-:Y:S01]  /*4db0*/  ULDC UR5, c[0x0][0x10] ;  /* 0x0000040000057ab9 */ /* 0x000fe20000000800 */
[----:B------:R-:W-:Y:S01]  /*4dc0*/  UMOV UR7, 0xffffffff ;  /* 0xffffffff00077882 */ /* 0x000fe20000000000 */
[----:B------:R-:W-:Y:S01]  /*4dd0*/  UMOV UR8, 0x1 ;  /* 0x0000000100087882 */ /* 0x000fe20000000000 */
[----:B------:R-:W-:Y:S01]  /*4de0*/  UIMAD.WIDE.U32 UR4, UR4, UR5, URZ ;  /* 0x00000005040472a5 */ /* 0x000fe2000f8e003f */
[----:B------:R-:W-:Y:S01]  /*4df0*/  LOP3.LUT P0, RZ, R18, 0x1f, RZ, 0xc0, !PT ;  /* 0x0000001f12ff7812 */ /* 0x000fe2000780c0ff */
[----:B------:R-:W-:Y:S01]  /*4e00*/  USHF.L.U32 UR7, UR7, UR6, URZ ;  /* 0x0000000607077299 */ /* 0x000fe2000800063f */
[----:B------:R-:W-:Y:S01]  /*4e10*/  BSSY B0, `(.L_x_99) ;  /* 0x00000bf000007945 */ /* 0x000fe20003800000 */
[----:B------:R-:W-:Y:S01]  /*4e20*/  USHF.L.U32 UR18, UR8, UR6, URZ ;  /* 0x0000000608127299 */ /* 0x000fe2000800063f */
[----:B------:R-:W-:Y:S01]  /*4e30*/  IMAD.MOV.U32 R13, RZ, RZ, 0x1 ;  /* 0x00000001ff0d7424 */ /* 0x000fe200078e00ff */
[----:B------:R-:W-:Y:S01]  /*4e40*/  LOP3.LUT R11, R19, 0x2, RZ, 0xfc, !PT ;  /* 0x00000002130b7812 */ /* 0x000fe200078efcff */
[----:B------:R-:W-:Y:S01]  /*4e50*/  ULDC UR6, c[0x0][0x14] ;  /* 0x0000050000067ab9 */ /* 0x000fe20000000800 */
[----:B------:R-:W-:Y:S01]  /*4e60*/  PLOP3.LUT P0, PT, P0, P2, PT, 0x8a, 0x0 ;  /* 0x000000000000781c */ /* 0x000fe20000705172 */
[----:B------:R-:W-:Y:S01]  /*4e70*/  UIMAD.WIDE.U32 UR20, UR4, UR6, URZ ;  /* 0x00000006041472a5 */ /* 0x000fe2000f8e003f */
[----:B------:R-:W-:Y:S01]  /*4e80*/  IMAD.MOV.U32 R12, RZ, RZ, RZ ;  /* 0x000000ffff0c7224 */ /* 0x000fe200078e00ff */
[----:B------:R-:W-:-:S02]  /*4e90*/  UIMAD UR13, UR5, UR6, URZ ;  /* 0x00000006050d72a4 */ /* 0x000fc4000f8e023f */
[----:B------:R-:W-:Y:S01]  /*4ea0*/  ULOP3.LUT UR17, URZ, UR7, URZ, 0x33, !UPT ;  /* 0x000000073f117292 */ /* 0x000fe2000f8e333f */
[----:B0-----:R-:W-:Y:S01]  /*4eb0*/  VIADD R0, R0, 0x1f ;  /* 0x0000001f00007836 */ /* 0x001fe20000000000 */
[----:B------:R-:W-:Y:S01]  /*4ec0*/  UIADD3 UR13, UR21, UR13, URZ ;  /* 0x0000000d150d7290 */ /* 0x000fe2000fffe03f */
[----:B------:R-:W-:-:S03]  /*4ed0*/  ULDC.64 UR22, c[0x0][0x198] ;  /* 0x0000660000167ab9 */ /* 0x000fc60000000a00 */
[----:B------:R-:W-:-:S04]  /*4ee0*/  SHF.R.S32.HI R3, RZ, 0x1f, R0 ;  /* 0x0000001fff037819 */ /* 0x000fc80000011400 */
[----:B------:R-:W-:Y:S01]  /*4ef0*/  LEA.HI R3, R3, R0, RZ, 0x5 ;  /* 0x0000000003037211 */ /* 0x000fe200078f28ff */
[----:B------:R-:W-:-:S03]  /*4f00*/  IMAD.MOV.U32 R0, RZ, RZ, 0x1 ;  /* 0x00000001ff007424 */ /* 0x000fc600078e00ff */
[----:B------:R-:W-:-:S05]  /*4f10*/  SHF.R.S32.HI R3, RZ, 0x5, R3 ;  /* 0x00000005ff037819 */ /* 0x000fca0000011403 */
[----:B------:R-:W-:-:S07]  /*4f20*/  VIADD R10, R3, 0x1 ;  /* 0x00000001030a7836 */ /* 0x000fce0000000000 */
.L_x_111:
[----:B------:R-:W-:-:S03]  /*4f30*/  UMOV UR4, 0xffffffff ;  /* 0xffffffff00047882 */ /* 0x000fc60000000000 */
[----:B------:R-:W-:Y:S05]  /*4f40*/  BRA.DIV UR4, `(.L_x_100) ;  /* 0x0000001204507947 */ /* 0x000fea000b800000 */
[----:B------:R-:W-:-:S13]  /*4f50*/  ELECT P6, URZ, PT ;  /* 0x00000000003f782f */ /* 0x000fda00038c0000 */
.L_x_127:
[----:B------:R-:W0:Y:S01]  /*4f60*/  LDC R4, c[0x0][0x28c] ;  /* 0x0000a300ff047b82 */ /* 0x000e220000000800 */
[----:B------:R-:W-:Y:S01]  /*4f70*/  BSSY B1, `(.L_x_101) ;  /* 0x0000037000017945 */ /* 0x000fe20003800000 */
[----:B0-----:R-:W-:-:S13]  /*4f80*/  ISETP.LT.OR P6, PT, R4, 0x1, !P6 ;  /* 0x000000010400780c */ /* 0x001fda00077c1670 */
[----:B------:R-:W-:Y:S05]  /*4f90*/  @P6 BRA `(.L_x_102) ;  /* 0x0000000000d06947 */ /* 0x000fea0003800000 */
[----:B------:R-:W-:Y:S02]  /*4fa0*/  IMAD.SHL.U32 R15, R9, 0x40, RZ ;  /* 0x00000040090f7824 */ /* 0x000fe400078e00ff */
[----:B------:R-:W-:Y:S02]  /*4fb0*/  IMAD.SHL.U32 R18, R7, 0x80, RZ ;  /* 0x0000008007127824 */ /* 0x000fe400078e00ff */
[----:B------:R-:W-:Y:S02]  /*4fc0*/  IMAD.MOV.U32 R20, RZ, RZ, RZ ;  /* 0x000000ffff147224 */ /* 0x000fe400078e00ff */
[----:B------:R-:W-:Y:S02]  /*4fd0*/  IMAD.MOV.U32 R4, RZ, RZ, R10 ;  /* 0x000000ffff047224 */ /* 0x000fe400078e000a */
[----:B------:R-:W-:Y:S02]  /*4fe0*/  IMAD.MOV.U32 R5, RZ, RZ, R0 ;  /* 0x000000ffff057224 */ /* 0x000fe400078e0000 */
[----:B------:R-:W-:-:S07]  /*4ff0*/  IMAD.MOV.U32 R6, RZ, RZ, R12 ;  /* 0x000000ffff067224 */ /* 0x000fce00078e000c */
.L_x_106:
[----:B------:R-:W0:Y:S01]  /*5000*/  S2R R14, SR_CgaCtaId ;  /* 0x00000000000e7919 */ /* 0x000e220000008800 */
[----:B------:R-:W-:Y:S01]  /*5010*/  MOV R7, 0x400 ;  /* 0x0000040000077802 */ /* 0x000fe20000000f00 */
[----:B------:R-:W1:Y:S03]  /*5020*/  @!P2 LDC R9, c[0x0][0x500] ;  /* 0x00014000ff09ab82 */ /* 0x000e660000000800 */
[----:B0-----:R-:W-:Y:S02]  /*5030*/  LEA R21, R14, R7, 0x18 ;  /* 0x000000070e157211 */ /* 0x001fe400078ec0ff */
[----:B------:R-:W-:-:S03]  /*5040*/  SHF.L.U32 R7, R5, 0x1f, RZ ;  /* 0x0000001f05077819 */ /* 0x000fc600000006ff */
[----:B------:R-:W-:-:S04]  /*5050*/  IMAD R14, R6, 0x8, R21 ;  /* 0x00000008060e7824 */ /* 0x000fc800078e0215 */
[----:B------:R-:W0:Y:S02]  /*5060*/  SYNCS.PHASECHK.TRANS64.TRYWAIT P1, [R14+URZ+0x48], R7 ;  /* 0x000048070e0075a7 */ /* 0x000e24000802017f */
[----:B01----:R-:W-:Y:S05]  /*5070*/  @!P1 BRA `(.L_x_103) ;  /* 0x0000001000249947 */ /* 0x003fea0003800000 */
.L_x_128:
[----:B0-----:R-:W-:Y:S01]  /*5080*/  PRMT R7, R11, 0x9910, RZ ;  /* 0x000099100b077816 */ /* 0x001fe200000000ff */
[----:B------:R0:W-:Y:S03]  /*5090*/  @!P2 SYNCS.ARRIVE.TRANS64 RZ, [R14+URZ], R9 ;  /* 0x000000090effa9a7 */ /* 0x0001e6000800003f */
[----:B------:R-:W-:-:S13]  /*50a0*/  ISETP.NE.AND P1, PT, R7, 0x2, PT ;  /* 0x000000020700780c */ /* 0x000fda0003f25270 */
[----:B0-----:R-:W-:Y:S05]  /*50b0*/  @P1 BRA `(.L_x_104) ;  /* 0x0000000000041947 */ /* 0x001fea0003800000 */
[----:B------:R-:W-:Y:S01]  /*50c0*/  BPT.TRAP 0x1 ;  /* 0x000000040000795c */ /* 0x000fe20000300000 */
.L_x_104:
[----:B------:R-:W-:Y:S05]  /*50d0*/  @P0 BRA `(.L_x_105) ;  /* 0x0000000000040947 */ /* 0x000fea0003800000 */
[----:B------:R-:W-:Y:S01]  /*50e0*/  BPT.TRAP 0x1 ;  /* 0x000000040000795c */ /* 0x000fe20000300000 */
.L_x_105:
[--C-:B------:R-:W-:Y:S01]  /*50f0*/  IMAD R7, R6, 0x4000, R21.reuse ;  /* 0x0000400006077824 */ /* 0x100fe200078e0215 */
[----:B------:R-:W-:Y:S01]  /*5100*/  R2UR UR9, R14 ;  /* 0x000000000e0972ca */ /* 0x000fe200000e0000 */
[----:B------:R-:W-:Y:S01]  /*5110*/  IMAD R21, R6, 0x2000, R21 ;  /* 0x0000200006157824 */ /* 0x000fe200078e0215 */
[----:B------:R-:W-:Y:S01]  /*5120*/  UIADD3 UR4, UP0, UR22, 0xf0, URZ ;  /* 0x000000f016047890 */ /* 0x000fe2000ff1e03f */
[----:B------:R-:W-:Y:S01]  /*5130*/  VIADD R4, R4, 0xffffffff ;  /* 0xffffffff04047836 */ /* 0x000fe20000000000 */
[----:B------:R-:W-:Y:S01]  /*5140*/  R2UR UR5, R7 ;  /* 0x00000000070572ca */ /* 0x000fe200000e0000 */
[----:B------:R-:W-:Y:S01]  /*5150*/  UIADD3 UR24, UP1, UR22, 0x1f0, URZ ;  /* 0x000001f016187890 */ /* 0x000fe2000ff3e03f */
[----:B------:R-:W-:Y:S01]  /*5160*/  R2UR UR8, R21 ;  /* 0x00000000150872ca */ /* 0x000fe200000e0000 */
[----:B------:R-:W-:Y:S01]  /*5170*/  VIADD R6, R6, 0x1 ;  /* 0x0000000106067836 */ /* 0x000fe20000000000 */
[----:B------:R-:W-:Y:S01]  /*5180*/  R2UR UR11, R18 ;  /* 0x00000000120b72ca */ /* 0x000fe200000e0000 */
[----:B------:R-:W-:Y:S01]  /*5190*/  UIADD3.X UR25, URZ, UR23, URZ, UP1, !UPT ;  /* 0x000000173f197290 */ /* 0x000fe20008ffe43f */
[----:B------:R-:W-:Y:S01]  /*51a0*/  R2UR UR10, R20 ;  /* 0x00000000140a72ca */ /* 0x000fe200000e0000 */
[----:B------:R-:W-:Y:S01]  /*51b0*/  UMOV UR6, 0x0 ;  /* 0x0000000000067882 */ /* 0x000fe20000000000 */
[----:B------:R-:W-:Y:S01]  /*51c0*/  R2UR UR12, R8 ;  /* 0x00000000080c72ca */ /* 0x000fe200000e0000 */
[----:B------:R-:W-:Y:S01]  /*51d0*/  UMOV UR7, 0x10000000 ;  /* 0x1000000000077882 */ /* 0x000fe20000000000 */
[----:B------:R-:W-:Y:S01]  /*51e0*/  R2UR UR19, R15 ;  /* 0x000000000f1372ca */ /* 0x000fe200000e0000 */
[----:B------:R-:W-:Y:S01]  /*51f0*/  VIADD R20, R20, 0x20 ;  /* 0x0000002014147836 */ /* 0x000fe20000000000 */
[----:B------:R-:W-:Y:S01]  /*5200*/  ISETP.GT.AND P3, PT, R4, 0x1, PT ;  /* 0x000000010400780c */ /* 0x000fe20003f64270 */
[----:B------:R-:W-:Y:S01]  /*5210*/  UIADD3 UR14, UR5, 0x180, URZ ;  /* 0x00000180050e7890 */ /* 0x000fe2000fffe03f */
[----:B------:R-:W-:Y:S01]  /*5220*/  ISETP.NE.AND P1, PT, R6, 0x9, PT ;  /* 0x000000090600780c */ /* 0x000fe20003f25270 */
[----:B------:R-:W-:-:S02]  /*5230*/  UIADD3.X UR5, URZ, UR23, URZ, UP0, !UPT ;  /* 0x000000173f057290 */ /* 0x000fc400087fe43f */
[----:B------:R-:W-:Y:S01]  /*5240*/  UIADD3 UR15, UR8, 0x24180, URZ ;  /* 0x00024180080f7890 */ /* 0x000fe2000fffe03f */
[----:B------:R-:W-:Y:S02]  /*5250*/  SEL R14, RZ, 0x1, P1 ;  /* 0x00000001ff0e7807 */ /* 0x000fe40000800000 */
[----:B------:R-:W-:Y:S01]  /*5260*/  UMOV UR8, UR14 ;  /* 0x0000000e00087c82 */ /* 0x000fe20008000000 */
[----:B------:R-:W-:Y:S02]  /*5270*/  SEL R6, R6, RZ, P1 ;  /* 0x000000ff06067207 */ /* 0x000fe40000800000 */
[----:B------:R-:W-:Y:S01]  /*5280*/  LOP3.LUT R5, R5, R14, RZ, 0x3c, !PT ;  /* 0x0000000e05057212 */ /* 0x000fe200078e3cff */
[----:B------:R0:W-:Y:S02]  /*5290*/  UTMALDG.3D [UR8], [UR4], desc[UR6] ;  /* 0x00000608040075b4 */ /* 0x0001e40008011000 */
[----:B0-----:R-:W-:Y:S01]  /*52a0*/  UMOV UR8, UR15 ;  /* 0x0000000f00087c82 */ /* 0x001fe20008000000 */
[----:B------:R-:W-:-:S02]  /*52b0*/  UMOV UR11, UR19 ;  /* 0x00000013000b7c82 */ /* 0x000fc40008000000 */
[----:B------:R0:W-:Y:S02]  /*52c0*/  UTMALDG.3D [UR8], [UR24], desc[UR6] ;  /* 0x00000608180075b4 */ /* 0x0001e40008011000 */
[----:B0-----:R-:W-:Y:S05]  /*52d0*/  @P3 BRA `(.L_x_106) ;  /* 0xfffffffc00483947 */ /* 0x001fea000383ffff */
.L_x_102:
[----:B------:R-:W-:Y:S05]  /*52e0*/  BSYNC B1 ;  /* 0x0000000000017941 */ /* 0x000fea0003800000 */
.L_x_101:
[----:B------:R-:W-:Y:S01]  /*52f0*/  LOP3.LUT P3, RZ, R13, 0xff, RZ, 0xc0, !PT ;  /* 0x000000ff0dff7812 */ /* 0x000fe2000786c0ff */
[----:B------:R-:W-:Y:S01]  /*5300*/  IMAD.IADD R12, R3, 0x1, R12 ;  /* 0x00000001030c7824 */ /* 0x000fe200078e020c */
[----:B------:R-:W-:Y:S01]  /*5310*/  IADD3 R16, P4, R16, UR20, RZ ;  /* 0x0000001410107c10 */ /* 0x000fe2000ff9e0ff */
[----:B------:R-:W-:Y:S01]  /*5320*/  ULDC.64 UR4, c[0x0][0x650] ;  /* 0x0001940000047ab9 */ /* 0x000fe20000000a00 */
[----:B------:R-:W-:Y:S01]  /*5330*/  BSSY B1, `(.L_x_107) ;  /* 0x000006a000017945 */ /* 0x000fe20003800000 */
[----:B------:R-:W-:Y:S01]  /*5340*/  IMAD.MOV.U32 R9, RZ, RZ, -0x1 ;  /* 0xffffffffff097424 */ /* 0x000fe200078e00ff */
[----:B------:R-:W-:Y:S01]  /*5350*/  ISETP.GT.U32.AND P1, PT, R12, 0x8, PT ;  /* 0x000000080c00780c */ /* 0x000fe20003f24070 */
[----:B------:R-:W-:Y:S01]  /*5360*/  IMAD.MOV.U32 R8, RZ, RZ, -0x1 ;  /* 0xffffffffff087424 */ /* 0x000fe200078e00ff */
[----:B------:R-:W-:Y:S02]  /*5370*/  IADD3.X R17, R17, UR13, RZ, P4, !PT ;  /* 0x0000000d11117c10 */ /* 0x000fe4000a7fe4ff */
[----:B------:R-:W-:-:S02]  /*5380*/  ISETP.LT.U32.AND P1, PT, R3, 0x9, P1 ;  /* 0x000000090300780c */ /* 0x000fc40000f21070 */
[----:B------:R-:W-:Y:S01]  /*5390*/  PRMT R13, RZ, 0x7610, R13 ;  /* 0x00007610ff0d7816 */ /* 0x000fe2000000000d */
[----:B------:R-:W0:Y:S01]  /*53a0*/  @P3 S2R R5, SR_CgaCtaId ;  /* 0x0000000000053919 */ /* 0x000e220000008800 */
[----:B------:R-:W-:-:S04]  /*53b0*/  @P3 MOV R4, 0x400 ;  /* 0x0000040000043802 */ /* 0x000fc80000000f00 */
[----:B0-----:R-:W-:Y:S01]  /*53c0*/  @P3 LEA R6, R5, R4, 0x18 ;  /* 0x0000000405063211 */ /* 0x001fe200078ec0ff */
[----:B------:R-:W-:-:S03]  /*53d0*/  IMAD.WIDE.U32 R4, R12, 0x38e38e39, RZ ;  /* 0x38e38e390c047825 */ /* 0x000fc600078e00ff */
[----:B------:R0:W-:Y:S01]  /*53e0*/  @P3 SYNCS.ARRIVE.TRANS64.A1T0 RZ, [R6+URZ+0xa8], RZ ;  /* 0x0000a8ff06ff39a7 */ /* 0x0001e2000810003f */
[----:B------:R-:W-:Y:S02]  /*53f0*/  ISETP.GE.U32.AND P3, PT, R3, 0x9, PT ;  /* 0x000000090300780c */ /* 0x000fe40003f66070 */
[----:B------:R-:W-:Y:S02]  /*5400*/  SHF.R.U32.HI R7, RZ, 0x1, R5 ;  /* 0x00000001ff077819 */ /* 0x000fe40000011605 */
[----:B------:R-:W-:Y:S02]  /*5410*/  SEL R5, RZ, 0x1, !P1 ;  /* 0x00000001ff057807 */ /* 0x000fe40004800000 */
[----:B------:R-:W-:Y:S01]  /*5420*/  ISETP.GE.U32.AND P1, PT, R16, UR4, PT ;  /* 0x0000000410007c0c */ /* 0x000fe2000bf26070 */
[----:B------:R-:W-:Y:S01]  /*5430*/  IMAD R12, R7, -0x9, R12 ;  /* 0xfffffff7070c7824 */ /* 0x000fe200078e020c */
[----:B------:R-:W-:Y:S02]  /*5440*/  LOP3.LUT R0, R0, R5, RZ, 0x3c, !PT ;  /* 0x0000000500007212 */ /* 0x000fe400078e3cff */
[----:B------:R-:W-:-:S02]  /*5450*/  ISETP.GE.U32.AND.EX P1, PT, R17, UR5, PT, P1 ;  /* 0x0000000511007c0c */ /* 0x000fc4000bf26110 */
[----:B------:R-:W-:Y:S02]  /*5460*/  PRMT R4, RZ, 0x7610, R4 ;  /* 0x00007610ff047816 */ /* 0x000fe40000000004 */
[----:B------:R-:W-:Y:S01]  /*5470*/  @P3 LOP3.LUT R0, R0, 0x1, R7, 0x78, !PT ;  /* 0x0000000100003812 */ /* 0x000fe200078e7807 */
[----:B------:R-:W-:-:S08]  /*5480*/  IMAD.MOV.U32 R7, RZ, RZ, -0x1 ;  /* 0xffffffffff077424 */ /* 0x000fd000078e00ff */
[----:B0-----:R-:W-:Y:S05]  /*5490*/  @P1 BRA `(.L_x_108) ;  /* 0x00000004004c1947 */ /* 0x001fea0003800000 */
[----:B------:R-:W-:Y:S01]  /*54a0*/  ULDC.64 UR4, c[0x0][0x628] ;  /* 0x00018a0000047ab9 */ /* 0x000fe20000000a00 */
[----:B------:R-:W0:Y:S01]  /*54b0*/  S2R R15, SR_CTAID.X ;  /* 0x00000000000f7919 */ /* 0x000e220000002500 */
[----:B------:R-:W-:Y:S01]  /*54c0*/  ISETP.NE.U32.AND P1, PT, RZ, UR4, PT ;  /* 0x00000004ff007c0c */ /* 0x000fe2000bf25070 */
[----:B------:R-:W-:Y:S01]  /*54d0*/  ULDC UR7, c[0x0][0x630] ;  /* 0x00018c0000077ab9 */ /* 0x000fe20000000800 */
[----:B------:R-:W-:Y:S01]  /*54e0*/  IMAD.MOV.U32 R4, RZ, RZ, R16 ;  /* 0x000000ffff047224 */ /* 0x000fe200078e0010 */
[----:B------:R-:W1:Y:S01]  /*54f0*/  S2R R14, SR_CTAID.Y ;  /* 0x00000000000e7919 */ /* 0x000e620000002600 */
[----:B------:R-:W-:Y:S01]  /*5500*/  ISETP.NE.AND.EX P1, PT, RZ, UR5, PT, P1 ;  /* 0x00000005ff007c0c */ /* 0x000fe2000bf25310 */
[----:B------:R-:W-:-:S12]  /*5510*/  IMAD.MOV.U32 R5, RZ, RZ, R17 ;  /* 0x000000ffff057224 */ /* 0x000fd800078e0011 */
[----:B------:R-:W-:Y:S05]  /*5520*/  @!P1 BRA `(.L_x_109) ;  /* 0x0000000000289947 */ /* 0x000fea0003800000 */
[----:B------:R-:W-:Y:S02]  /*5530*/  ULDC UR6, c[0x0][0x634] ;  /* 0x00018d0000067ab9 */ /* 0x000fe40000000800 */
[----:B------:R-:W-:-:S05]  /*5540*/  IADD3 R9, P1, R16, UR6, RZ ;  /* 0x0000000610097c10 */ /* 0x000fca000ff3e0ff */
[----:B------:R-:W-:-:S04]  /*5550*/  IMAD.X R21, RZ, RZ, R17, P1 ;  /* 0x000000ffff157224 */ /* 0x000fc800008e0611 */
[----:B------:R-:W-:-:S04]  /*5560*/  IMAD.WIDE.U32 R6, R21, UR4, RZ ;  /* 0x0000000415067c25 */ /* 0x000fc8000f8e00ff */
[----:B------:R-:W-:-:S04]  /*5570*/  IMAD.WIDE.U32 R6, P1, R9, UR5, R6 ;  /* 0x0000000509067c25 */ /* 0x000fc8000f820006 */
[----:B------:R-:W-:-:S04]  /*5580*/  IMAD.WIDE.U32 R8, R9, UR4, RZ ;  /* 0x0000000409087c25 */ /* 0x000fc8000f8e00ff */
[----:B------:R-:W-:Y:S01]  /*5590*/  IMAD.X R5, RZ, RZ, RZ, P1 ;  /* 0x000000ffff057224 */ /* 0x000fe200008e06ff */
[----:B------:R-:W-:Y:S01]  /*55a0*/  IADD3 RZ, P1, R9, R6, RZ ;  /* 0x0000000609ff7210 */ /* 0x000fe20007f3e0ff */
[----:B------:R-:W-:-:S04]  /*55b0*/  IMAD.MOV.U32 R4, RZ, RZ, R7 ;  /* 0x000000ffff047224 */ /* 0x000fc800078e0007 */
[----:B------:R-:W-:-:S08]  /*55c0*/  IMAD.WIDE.U32.X R4, R21, UR5, R4, P1 ;  /* 0x0000000515047c25 */ /* 0x000fd000088e0404 */
.L_x_109:
[--C-:B------:R-:W-:Y:S01]  /*55d0*/  SHF.R.U64 R8, R4, UR7, R5.reuse ;  /* 0x0000000704087c19 */ /* 0x100fe20008001205 */
[----:B------:R-:W-:Y:S01]  /*55e0*/  ULDC.64 UR4, c[0x0][0x620] ;  /* 0x0001880000047ab9 */ /* 0x000fe20000000a00 */
[----:B------:R-:W-:Y:S01]  /*55f0*/  SHF.R.U32.HI R4, RZ, UR7, R5 ;  /* 0x00000007ff047c19 */ /* 0x000fe20008011605 */
[----:B------:R-:W2:Y:S01]  /*5600*/  LDC R24, c[0x0][0x144] ;  /* 0x00005100ff187b82 */ /* 0x000ea20000000800 */
[----:B------:R-:W-:Y:S01]  /*5610*/  IADD3 R7, P1, RZ, -R8, RZ ;  /* 0x80000008ff077210 */ /* 0x000fe20007f3e0ff */
[----:B------:R-:W-:Y:S01]  /*5620*/  ULDC.64 UR8, c[0x0][0x640] ;  /* 0x0001900000087ab9 */ /* 0x000fe20000000a00 */
[----:B0-----:R-:W-:Y:S01]  /*5630*/  I2FP.F32.U32 R9, R15 ;  /* 0x0000000f00097245 */ /* 0x001fe20000201000 */
[----:B------:R-:W-:Y:S02]  /*5640*/  ULDC UR6, c[0x0][0x608] ;  /* 0x0001820000067ab9 */ /* 0x000fe40000000800 */
[----:B------:R-:W-:Y:S01]  /*5650*/  IMAD.X R4, RZ, RZ, ~R4, P1 ;  /* 0x000000ffff047224 */ /* 0x000fe200008e0e04 */
[----:B------:R-:W-:Y:S01]  /*5660*/  ISETP.NE.U32.AND P1, PT, RZ, UR8, PT ;  /* 0x00000008ff007c0c */ /* 0x000fe2000bf25070 */
[----:B------:R-:W0:Y:S02]  /*5670*/  LDC R21, c[0x0][0x148] ;  /* 0x00005200ff157b82 */ /* 0x000e240000000800 */
[----:B------:R-:W-:Y:S01]  /*5680*/  IMAD R6, R4, UR4, RZ ;  /* 0x0000000404067c24 */ /* 0x000fe2000f8e02ff */
[----:B------:R-:W-:Y:S01]  /*5690*/  ISETP.NE.AND.EX P1, PT, RZ, UR9, PT, P1 ;  /* 0x00000009ff007c0c */ /* 0x000fe2000bf25310 */
[----:B------:R-:W-:Y:S01]  /*56a0*/  IMAD.WIDE.U32 R4, R7, UR4, R16 ;  /* 0x0000000407047c25 */ /* 0x000fe2000f8e0010 */
[----:B------:R-:W-:-:S03]  /*56b0*/  ULDC UR4, c[0x0][0x150] ;  /* 0x0000540000047ab9 */ /* 0x000fc60000000800 */
[----:B------:R-:W-:Y:S02]  /*56c0*/  IMAD R7, R7, UR5, R6 ;  /* 0x0000000507077c24 */ /* 0x000fe4000f8e0206 */
[----:B------:R-:W-:Y:S01]  /*56d0*/  FMUL R6, R9, UR4 ;  /* 0x0000000409067c20 */ /* 0x000fe20008400000 */
[----:B------:R-:W-:Y:S01]  /*56e0*/  ULDC UR4, c[0x0][0x618] ;  /* 0x0001860000047ab9 */ /* 0x000fe20000000800 */
[----:B------:R-:W-:Y:S01]  /*56f0*/  ULDC UR5, c[0x0][0x154] ;  /* 0x0000550000057ab9 */ /* 0x000fe20000000800 */
[----:B------:R-:W-:-:S03]  /*5700*/  IMAD.IADD R5, R5, 0x1, R7 ;  /* 0x0000000105057824 */ /* 0x000fc600078e0207 */
[----:B------:R-:W3:Y:S02]  /*5710*/  F2I.U32.TRUNC.NTZ R6, R6 ;  /* 0x0000000600067305 */ /* 0x000ee4000020f000 */
[----:B------:R-:W-:Y:S02]  /*5720*/  SHF.R.U64 R9, R4, UR4, R5 ;  /* 0x0000000404097c19 */ /* 0x000fe40008001205 */
[----:B-1----:R-:W-:-:S05]  /*5730*/  I2FP.F32.U32 R4, R14 ;  /* 0x0000000e00047245 */ /* 0x002fca0000201000 */
[----:B------:R-:W-:Y:S01]  /*5740*/  FMUL R22, R4, UR5 ;  /* 0x0000000504167c20 */ /* 0x000fe20008400000 */
[----:B------:R-:W-:Y:S01]  /*5750*/  SHF.R.U32.HI R4, RZ, UR4, R5 ;  /* 0x00000004ff047c19 */ /* 0x000fe20008011605 */
[----:B------:R-:W-:-:S03]  /*5760*/  ULDC UR4, c[0x0][0x658] ;  /* 0x0001960000047ab9 */ /* 0x000fc60000000800 */
[--C-:B------:R-:W-:Y:S01]  /*5770*/  SHF.R.U64 R20, R9, UR6, R4.reuse ;  /* 0x0000000609147c19 */ /* 0x100fe20008001204 */
[----:B------:R-:W1:Y:S01]  /*5780*/  F2I.U32.TRUNC.NTZ R22, R22 ;  /* 0x0000001600167305 */ /* 0x000e62000020f000 */
[----:B------:R-:W-:Y:S01]  /*5790*/  SHF.R.U32.HI R5, RZ, UR6, R4 ;  /* 0x00000006ff057c19 */ /* 0x000fe20008011604 */
[----:B---3--:R-:W-:-:S03]  /*57a0*/  IMAD.MOV R6, RZ, RZ, -R6 ;  /* 0x000000ffff067224 */ /* 0x008fc600078e0a06 */
[----:B------:R-:W-:Y:S01]  /*57b0*/  SHF.R.U64 R18, R20, UR4, R5 ;  /* 0x0000000414127c19 */ /* 0x000fe20008001205 */
[----:B--2---:R-:W-:Y:S01]  /*57c0*/  IMAD R15, R24, R6, R15 ;  /* 0x00000006180f7224 */ /* 0x004fe200078e020f */
[----:B------:R-:W-:-:S03]  /*57d0*/  SHF.R.U32.HI R23, RZ, UR4, R5 ;  /* 0x00000004ff177c19 */ /* 0x000fc60008011605 */
[----:B------:R-:W-:Y:S02]  /*57e0*/  IMAD.MOV.U32 R4, RZ, RZ, R18 ;  /* 0x000000ffff047224 */ /* 0x000fe400078e0012 */
[----:B------:R-:W-:Y:S01]  /*57f0*/  IMAD.MOV.U32 R5, RZ, RZ, R23 ;  /* 0x000000ffff057224 */ /* 0x000fe200078e0017 */
[----:B-1----:R-:W-:Y:S06]  /*5800*/  @!P1 BRA `(.L_x_110) ;  /* 0x0000000000289947 */ /* 0x002fec0003800000 */
[----:B------:R-:W-:Y:S02]  /*5810*/  ULDC UR4, c[0x0][0x64c] ;  /* 0x0001930000047ab9 */ /* 0x000fe40000000800 */
[----:B------:R-:W-:-:S05]  /*5820*/  IADD3 R5, P1, R18, UR4, RZ ;  /* 0x0000000412057c10 */ /* 0x000fca000ff3e0ff */
[----:B------:R-:W-:-:S04]  /*5830*/  IMAD.X R23, RZ, RZ, R23, P1 ;  /* 0x000000ffff177224 */ /* 0x000fc800008e0617 */
[----:B------:R-:W-:-:S04]  /*5840*/  IMAD.WIDE.U32 R6, R23, UR8, RZ ;  /* 0x0000000817067c25 */ /* 0x000fc8000f8e00ff */
[----:B------:R-:W-:-:S04]  /*5850*/  IMAD.WIDE.U32 R6, P1, R5, UR9, R6 ;  /* 0x0000000905067c25 */ /* 0x000fc8000f820006 */
[----:B------:R-:W-:-:S04]  /*5860*/  IMAD.WIDE.U32 R4, R5, UR8, RZ ;  /* 0x0000000805047c25 */ /* 0x000fc8000f8e00ff */
[----:B------:R-:W-:Y:S01]  /*5870*/  IMAD.MOV.U32 R4, RZ, RZ, R7 ;  /* 0x000000ffff047224 */ /* 0x000fe200078e0007 */
[----:B------:R-:W-:Y:S01]  /*5880*/  IADD3 RZ, P3, R5, R6, RZ ;  /* 0x0000000605ff7210 */ /* 0x000fe20007f7e0ff */
[----:B------:R-:W-:-:S04]  /*5890*/  IMAD.X R5, RZ, RZ, RZ, P1 ;  /* 0x000000ffff057224 */ /* 0x000fc800008e06ff */
[----:B------:R-:W-:-:S08]  /*58a0*/  IMAD.WIDE.U32.X R4, R23, UR9, R4, P3 ;  /* 0x0000000917047c25 */ /* 0x000fd000098e0404 */
.L_x_110:
[----:B------:R-:W-:Y:S01]  /*58b0*/  ISETP.NE.AND P1, PT, R2, 0x1, PT ;  /* 0x000000010200780c */ /* 0x000fe20003f25270 */
[----:B------:R-:W-:Y:S01]  /*58c0*/  ULDC UR4, c[0x0][0x648] ;  /* 0x0001920000047ab9 */ /* 0x000fe20000000800 */
[----:B------:R-:W-:Y:S01]  /*58d0*/  LOP3.LUT R20, R20, UR17, RZ, 0xc0, !PT ;  /* 0x0000001114147c12 */ /* 0x000fe2000f8ec0ff */
[----:B------:R-:W-:Y:S01]  /*58e0*/  IMAD.MOV R22, RZ, RZ, -R22 ;  /* 0x000000ffff167224 */ /* 0x000fe200078e0a16 */
[----:B------:R-:W-:Y:S01]  /*58f0*/  SHF.R.U64 R5, R4, UR4, R5 ;  /* 0x0000000404057c19 */ /* 0x000fe20008001205 */
[----:B------:R-:W-:Y:S01]  /*5900*/  ULDC UR4, c[0x0][0x638] ;  /* 0x00018e0000047ab9 */ /* 0x000fe20000000800 */
[----:B------:R-:W-:Y:S01]  /*5910*/  LOP3.LUT R9, R9, UR16, RZ, 0xc0, !PT ;  /* 0x0000001009097c12 */ /* 0x000fe2000f8ec0ff */
[----:B------:R-:W-:Y:S01]  /*5920*/  ULDC UR5, c[0x0][0x610] ;  /* 0x0001840000057ab9 */ /* 0x000fe20000000800 */
[----:B------:R-:W-:Y:S02]  /*5930*/  IMAD.MOV.U32 R4, RZ, RZ, 0x1 ;  /* 0x00000001ff047424 */ /* 0x000fe400078e00ff */
[----:B------:R-:W-:-:S02]  /*5940*/  IMAD.MOV R7, RZ, RZ, -R5 ;  /* 0x000000ffff077224 */ /* 0x000fc400078e0a05 */
[----:B------:R-:W-:Y:S02]  /*5950*/  IMAD R20, R5, UR18, R20 ;  /* 0x0000001205147c24 */ /* 0x000fe4000f8e0214 */
[----:B0-----:R-:W-:Y:S02]  /*5960*/  @P1 IMAD R15, R21, R22, R14 ;  /* 0x00000016150f1224 */ /* 0x001fe400078e020e */
[----:B------:R-:W-:Y:S01]  /*5970*/  IMAD R18, R7, UR4, R18 ;  /* 0x0000000407127c24 */ /* 0x000fe2000f8e0212 */
[----:B------:R-:W-:Y:S01]  /*5980*/  ULDC UR4, c[0x0][0x600] ;  /* 0x0001800000047ab9 */ /* 0x000fe20000000800 */
[----:B------:R-:W-:Y:S02]  /*5990*/  IMAD R15, R20, UR5, R15 ;  /* 0x00000005140f7c24 */ /* 0x000fe4000f8e020f */
[----:B------:R-:W-:-:S05]  /*59a0*/  IMAD R18, R18, UR4, R9 ;  /* 0x0000000412127c24 */ /* 0x000fca000f8e0209 */
[----:B------:R-:W-:Y:S02]  /*59b0*/  SEL R9, R18, R15, !P1 ;  /* 0x0000000f12097207 */ /* 0x000fe40004800000 */
[----:B------:R-:W-:-:S07]  /*59c0*/  SEL R7, R15, R18, !P1 ;  /* 0x000000120f077207 */ /* 0x000fce0004800000 */
.L_x_108:
[----:B------:R-:W-:Y:S05]  /*59d0*/  BSYNC B1 ;  /* 0x0000000000017941 */ /* 0x000fea0003800000 */
.L_x_107:
[----:B------:R-:W-:-:S13]  /*59e0*/  LOP3.LUT P1, RZ, R4, 0xff, RZ, 0xc0, !PT ;  /* 0x000000ff04ff7812 */ /* 0x000fda000782c0ff */
[----:B------:R-:W-:Y:S05]  /*59f0*/  @P1 BRA `(.L_x_111) ;  /* 0xfffffff4004c1947 */ /* 0x000fea000383ffff */
[----:B------:R-:W-:Y:S05]  /*5a00*/  BSYNC B0 ;  /* 0x0000000000007941 */ /* 0x000fea0003800000 */
.L_x_99:
[----:B------:R-:W-:-:S03]  /*5a10*/  UMOV UR4, 0xffffffff ;  /* 0xffffffff00047882 */ /* 0x000fc60000000000 */
[----:B------:R-:W-:Y:S05]  /*5a20*/  BRA.DIV UR4, `(.L_x_112) ;  /* 0x0000000604cc7947 */ /* 0x000fea000b800000 */
[----:B------:R-:W-:-:S13]  /*5a30*/  ELECT P6, URZ, PT ;  /* 0x00000000003f782f */ /* 0x000fda00038c0000 */
.L_x_131:
[----:B------:R-:W-:Y:S04]  /*5a40*/  BSSY B0, `(.L_x_113) ;  /* 0x0000058000007945 */ /* 0x000fe80003800000 */
[----:B------:R-:W-:Y:S05]  /*5a50*/  @!P6 BRA `(.L_x_114) ;  /* 0x000000040058e947 */ /* 0x000fea0003800000 */
[----:B------:R-:W-:-:S04]  /*5a60*/  LOP3.LUT R19, R19, 0x2, RZ, 0xfc, !PT ;  /* 0x0000000213137812 */ /* 0x000fc800078efcff */
[----:B------:R-:W-:-:S13]  /*5a70*/  ISETP.NE.AND P0, PT, R19, 0x3, PT ;  /* 0x000000031300780c */ /* 0x000fda0003f05270 */
[----:B------:R-:W-:Y:S05]  /*5a80*/  @!P0 BRA `(.L_x_115) ;  /* 0x0000000000048947 */ /* 0x000fea0003800000 */
[----:B------:R-:W-:Y:S01]  /*5a90*/  BPT.TRAP 0x1 ;  /* 0x000000040000795c */ /* 0x000fe20000300000 */
.L_x_115:
[----:B------:R-:W0:Y:S01]  /*5aa0*/  S2R R3, SR_CgaCtaId ;  /* 0x0000000000037919 */ /* 0x000e220000008800 */
[----:B------:R-:W-:-:S04]  /*5ab0*/  MOV R2, 0x400 ;  /* 0x0000040000027802 */ /* 0x000fc80000000f00 */
[----:B0-----:R-:W-:Y:S02]  /*5ac0*/  LEA R3, R3, R2, 0x18 ;  /* 0x0000000203037211 */ /* 0x001fe400078ec0ff */
[----:B------:R-:W-:-:S03]  /*5ad0*/  SHF.L.U32 R2, R0, 0x1f, RZ ;  /* 0x0000001f00027819 */ /* 0x000fc600000006ff */
[----:B------:R-:W-:-:S04]  /*5ae0*/  VIADD R3, R3, 0x48 ;  /* 0x0000004803037836 */ /* 0x000fc80000000000 */
[C---:B------:R-:W-:Y:S02]  /*5af0*/  IMAD R7, R12.reuse, 0x8, R3 ;  /* 0x000000080c077824 */ /* 0x040fe400078e0203 */
[----:B------:R-:W-:Y:S02]  /*5b00*/  VIADD R12, R12, 0x1 ;  /* 0x000000010c0c7836 */ /* 0x000fe40000000000 */
[----:B------:R-:W0:Y:S03]  /*5b10*/  SYNCS.PHASECHK.TRANS64.TRYWAIT P0, [R7+URZ], R2 ;  /* 0x00000002070075a7 */ /* 0x000e26000800017f */
[----:B------:R-:W-:-:S04]  /*5b20*/  ISETP.NE.AND P1, PT, R12, 0x9, PT ;  /* 0x000000090c00780c */ /* 0x000fc80003f25270 */
[----:B------:R-:W-:Y:S02]  /*5b30*/  SEL R5, RZ, 0x1, P1 ;  /* 0x00000001ff057807 */ /* 0x000fe40000800000 */
[----:B------:R-:W-:Y:S02]  /*5b40*/  SEL R12, R12, RZ, P1 ;  /* 0x000000ff0c0c7207 */ /* 0x000fe40000800000 */
[----:B------:R-:W-:-:S03]  /*5b50*/  LOP3.LUT R5, R0, R5, RZ, 0x3c, !PT ;  /* 0x0000000500057212 */ /* 0x000fc600078e3cff */
[----:B------:R-:W-:Y:S01]  /*5b60*/  IMAD R9, R12, 0x8, R3 ;  /* 0x000000080c097824 */ /* 0x000fe200078e0203 */
[----:B------:R-:W-:Y:S01]  /*5b70*/  SHF.L.U32 R4, R5, 0x1f, RZ ;  /* 0x0000001f05047819 */ /* 0x000fe200000006ff */
[----:B0-----:R-:W-:Y:S06]  /*5b80*/  @!P0 BRA `(.L_x_116) ;  /* 0x0000000400948947 */ /* 0x001fec0003800000 */
.L_x_132:
[----:B------:R-:W1:Y:S01]  /*5b90*/  SYNCS.PHASECHK.TRANS64.TRYWAIT P0, [R9+URZ], R4 ;  /* 0x00000004090075a7 */ /* 0x000e62000800017f */
[----:B------:R-:W-:-:S05]  /*5ba0*/  VIADD R0, R12, 0x1 ;  /* 0x000000010c007836 */ /* 0x000fca0000000000 */
[----:B------:R-:W-:-:S04]  /*5bb0*/  ISETP.NE.AND P1, PT, R0, 0x9, PT ;  /* 0x000000090000780c */ /* 0x000fc80003f25270 */
[----:B0-----:R-:W-:Y:S02]  /*5bc0*/  SEL R2, RZ, 0x1, P1 ;  /* 0x00000001ff027807 */ /* 0x001fe40000800000 */
[----:B------:R-:W-:Y:S02]  /*5bd0*/  SEL R0, R0, RZ, P1 ;  /* 0x000000ff00007207 */ /* 0x000fe40000800000 */
[----:B------:R-:W-:-:S03]  /*5be0*/  LOP3.LUT R7, R5, R2, RZ, 0x3c, !PT ;  /* 0x0000000205077212 */ /* 0x000fc600078e3cff */
[----:B------:R-:W-:Y:S01]  /*5bf0*/  IMAD R6, R0, 0x8, R3 ;  /* 0x0000000800067824 */ /* 0x000fe200078e0203 */
[----:B------:R-:W-:Y:S01]  /*5c00*/  SHF.L.U32 R5, R7, 0x1f, RZ ;  /* 0x0000001f07057819 */ /* 0x000fe200000006ff */
[----:B-1----:R-:W-:Y:S06]  /*5c10*/  @!P0 BRA `(.L_x_117) ;  /* 0x0000000400848947 */ /* 0x002fec0003800000 */
.L_x_133:
[----:B------:R-:W1:Y:S01]  /*5c20*/  SYNCS.PHASECHK.TRANS64.TRYWAIT P0, [R6+URZ], R5 ;  /* 0x00000005060075a7 */ /* 0x000e62000800017f */
[----:B------:R-:W-:-:S05]  /*5c30*/  VIADD R0, R0, 0x1 ;  /* 0x0000000100007836 */ /* 0x000fca0000000000 */
[----:B------:R-:W-:-:S04]  /*5c40*/  ISETP.NE.AND P1, PT, R0, 0x9, PT ;  /* 0x000000090000780c */ /* 0x000fc80003f25270 */
[----:B------:R-:W-:Y:S02]  /*5c50*/  SEL R2, RZ, 0x1, P1 ;  /* 0x00000001ff027807 */ /* 0x000fe40000800000 */
[----:B------:R-:W-:Y:S02]  /*5c60*/  SEL R0, R0, RZ, P1 ;  /* 0x000000ff00007207 */ /* 0x000fe40000800000 */
[----:B------:R-:W-:-:S03]  /*5c70*/  LOP3.LUT R7, R7, R2, RZ, 0x3c, !PT ;  /* 0x0000000207077212 */ /* 0x000fc600078e3cff */
[----:B0-----:R-:W-:Y:S01]  /*5c80*/  IMAD R9, R0, 0x8, R3 ;  /* 0x0000000800097824 */ /* 0x001fe200078e0203 */
[----:B------:R-:W-:Y:S01]  /*5c90*/  SHF.L.U32 R4, R7, 0x1f, RZ ;  /* 0x0000001f07047819 */ /* 0x000fe200000006ff */
[----:B-1----:R-:W-:Y:S06]  /*5ca0*/  @!P0 BRA `(.L_x_118) ;  /* 0x0000000400748947 */ /* 0x002fec0003800000 */
.L_x_134:
        /* <DEDUP_REMOVED lines=9> */
.L_x_135:
        /* <DEDUP_REMOVED lines=9> */
.L_x_136:
        /* <DEDUP_REMOVED lines=9> */
.L_x_137:
        /* <DEDUP_REMOVED lines=9> */
.L_x_138:
[----:B------:R-:W1:Y:S01]  /*5ef0*/  SYNCS.PHASECHK.TRANS64.TRYWAIT P0, [R9+URZ], R4 ;  /* 0x00000004090075a7 */ /* 0x000e62000800017f */
[----:B------:R-:W-:-:S05]  /*5f00*/  VIADD R0, R0, 0x1 ;  /* 0x0000000100007836 */ /* 0x000fca0000000000 */
[----:B------:R-:W-:-:S04]  /*5f10*/  ISETP.NE.AND P1, PT, R0, 0x9, PT ;  /* 0x000000090000780c */ /* 0x000fc80003f25270 */
[----:B------:R-:W-:Y:S02]  /*5f20*/  SEL R2, RZ, 0x1, P1 ;  /* 0x00000001ff027807 */ /* 0x000fe40000800000 */
[----:B------:R-:W-:Y:S02]  /*5f30*/  SEL R0, R0, RZ, P1 ;  /* 0x000000ff00007207 */ /* 0x000fe40000800000 */
[----:B------:R-:W-:Y:S01]  /*5f40*/  LOP3.LUT R2, R7, R2, RZ, 0x3c, !PT ;  /* 0x0000000207027212 */ /* 0x000fe200078e3cff */
[----:B-1----:R-:W-:Y:S06]  /*5f50*/  @!P0 BRA `(.L_x_123) ;  /* 0x00000004002c8947 */ /* 0x002fec0003800000 */
.L_x_139:
[----:B------:R-:W-:Y:S01]  /*5f60*/  IMAD R3, R0, 0x8, R3 ;  /* 0x0000000800037824 */ /* 0x000fe200078e0203 */
[----:B------:R-:W-:-:S07]  /*5f70*/  SHF.L.U32 R0, R2, 0x1f, RZ ;  /* 0x0000001f02007819 */ /* 0x000fce00000006ff */
.L_x_124:
[----:B--2---:R2:W3:Y:S02]  /*5f80*/  SYNCS.PHASECHK.TRANS64.TRYWAIT P0, [R3+URZ], R0 ;  /* 0x00000000030075a7 */ /* 0x0044e4000800017f */
[----:B---3--:R-:W-:Y:S05]  /*5f90*/  @!P0 NANOSLEEP.SYNCS 0x989680 ;  /* 0x009896800000895d */ /* 0x008fea0003900000 */
[----:B------:R-:W3:Y:S02]  /*5fa0*/  @!P0 SYNCS.PHASECHK.TRANS64 P0, [R3+URZ], R0 ;  /* 0x00000000030085a7 */ /* 0x000ee4000800007f */
[----:B---3--:R-:W-:Y:S05]  /*5fb0*/  @!P0 BRA `(.L_x_124) ;  /* 0xfffffffc00f08947 */ /* 0x008fea000383ffff */
.L_x_114:
[----:B------:R-:W-:Y:S05]  /*5fc0*/  BSYNC B0 ;  /* 0x0000000000007941 */ /* 0x000fea0003800000 */
.L_x_113:
[----:B------:R-:W-:Y:S05]  /*5fd0*/  EXIT ;  /* 0x000000000000794d */ /* 0x000fea0003800000 */
.L_x_18:
[----:B---3--:R3:W4:Y:S02]  /*5fe0*/  SYNCS.PHASECHK.TRANS64.TRYWAIT P1, [R3+URZ], R0 ;  /* 0x00000000030075a7 */ /* 0x008724000802017f */
[----:B----4-:R-:W-:Y:S05]  /*5ff0*/  @!P1 NANOSLEEP.SYNCS 0x989680 ;  /* 0x009896800000995d */ /* 0x010fea0003900000 */
[----:B------:R-:W4:Y:S02]  /*6000*/  @!P1 SYNCS.PHASECHK.TRANS64 P1, [R3+URZ], R0 ;  /* 0x00000000030095a7 */ /* 0x000f24000802007f */
[----:B----4-:R-:W-:Y:S05]  /*6010*/  @!P1 BRA `(.L_x_18) ;  /* 0xfffffffc00f09947 */ /* 0x010fea000383ffff */
[----:B------:R-:W-:Y:S05]  /*6020*/  BRA `(.L_x_17) ;  /* 0xffffffb000ac7947 */ /* 0x000fea000383ffff */
.L_x_23:
[----:B-1----:R-:W-:-:S04]  /*6030*/  IMAD.U32 R4, RZ, RZ, UR8 ;  /* 0x00000008ff047e24 */ /* 0x002fc8000f8e00ff */
[----:B------:R1:W2:Y:S03]  /*6040*/  SYNCS.PHASECHK.TRANS64.TRYWAIT P1, [R4+URZ], R3 ;  /* 0x00000003040075a7 */ /* 0x0002a6000802017f */
[----:B--2---:R-:W-:Y:S05]  /*6050*/  @!P1 NANOSLEEP.SYNCS 0x989680 ;  /* 0x009896800000995d */ /* 0x004fea0003900000 */
[----:B------:R-:W2:Y:S02]  /*6060*/  @!P1 SYNCS.PHASECHK.TRANS64 P1, [R4+URZ], R3 ;  /* 0x00000003040095a7 */ /* 0x000ea4000802007f */
[----:B--2---:R-:W-:Y:S05]  /*6070*/  @!P1 BRA `(.L_x_23) ;  /* 0xfffffffc00ec9947 */ /* 0x004fea000383ffff */
[----:B------:R-:W-:Y:S05]  /*6080*/  BRA `(.L_x_22) ;  /* 0xffffffb4008c7947 */ /* 0x000fea000383ffff */
.L_x_100:
[----:B------:R-:W-:Y:S01]  /*6090*/  BSSY B1, `(.L_x_125) ;  /* 0x0000006000017945 */ /* 0x000fe20003800000 */
[----:B------:R-:W-:-:S07]  /*60a0*/  IMAD.MOV.U32 R15, RZ, RZ, -0x1 ;  /* 0xffffffffff0f7424 */ /* 0x000fce00078e00ff */
[----:B------:R-:W-:Y:S05]  /*60b0*/  WARPSYNC.COLLECTIVE R15, `(.L_x_126) ;  /* 0x000000000f0c7348 */ /* 0x000fea0003c00000 */
[----:B------:R-:W-:Y:S02]  /*60c0*/  ELECT P6, UR62, PT ;  /* 0x00000000003e782f */ /* 0x000fe400038c0000 */
[----:B------:R-:W-:Y:S01]  /*60d0*/  MOV R14, UR62 ;  /* 0x0000003e000e7c02 */ /* 0x000fe20008000f00 */
[----:B------:R-:W-:Y:S10]  /*60e0*/  ENDCOLLECTIVE ;  /* 0x000000000000791b */ /* 0x000ff40003800000 */
.L_x_126:
[----:B------:R-:W-:Y:S05]  /*60f0*/  BSYNC B1 ;  /* 0x0000000000017941 */ /* 0x000fea0003800000 */
.L_x_125:
[----:B------:R-:W-:Y:S05]  /*6100*/  BRA `(.L_x_127) ;  /* 0xffffffec00947947 */ /* 0x000fea000383ffff */
.L_x_103:
[----:B0-----:R0:W1:Y:S02]  /*6110*/  SYNCS.PHASECHK.TRANS64.TRYWAIT P1, [R14+URZ+0x48], R7 ;  /* 0x000048070e0075a7 */ /* 0x001064000802017f */
[----:B-1----:R-:W-:Y:S05]  /*6120*/  @!P1 NANOSLEEP.SYNCS 0x989680 ;  /* 0x009896800000995d */ /* 0x002fea0003900000 */
[----:B------:R-:W1:Y:S02]  /*6130*/  @!P1 SYNCS.PHASECHK.TRANS64 P1, [R14+URZ+0x48], R7 ;  /* 0x000048070e0095a7 */ /* 0x000e64000802007f */
[----:B-1----:R-:W-:Y:S05]  /*6140*/  @!P1 BRA `(.L_x_103) ;  /* 0xfffffffc00f09947 */ /* 0x002fea000383ffff */
[----:B------:R-:W-:Y:S05]  /*6150*/  BRA `(.L_x_128) ;  /* 0xffffffec00c87947 */ /* 0x000fea000383ffff */
.L_x_112:
[----:B------:R-:W-:Y:S01]  /*6160*/  BSSY B0, `(.L_x_129) ;  /* 0x0000006000007945 */ /* 0x000fe20003800000 */
[----:B------:R-:W-:-:S07]  /*6170*/  IMAD.MOV.U32 R15, RZ, RZ, -0x1 ;  /* 0xffffffffff0f7424 */ /* 0x000fce00078e00ff */
[----:B------:R-:W-:Y:S05]  /*6180*/  WARPSYNC.COLLECTIVE R15, `(.L_x_130) ;  /* 0x000000000f0c7348 */ /* 0x000fea0003c00000 */
[----:B------:R-:W-:Y:S02]  /*6190*/  ELECT P6, UR62, PT ;  /* 0x00000000003e782f */ /* 0x000fe400038c0000 */
[----:B------:R-:W-:Y:S01]  /*61a0*/  MOV R14, UR62 ;  /* 0x0000003e000e7c02 */ /* 0x000fe20008000f00 */
[----:B------:R-:W-:Y:S10]  /*61b0*/  ENDCOLLECTIVE ;  /* 0x000000000000791b */ /* 0x000ff40003800000 */
.L_x_130:
[----:B------:R-:W-:Y:S05]  /*61c0*/  BSYNC B0 ;  /* 0x0000000000007941 */ /* 0x000fea0003800000 */
.L_x_129:
[----:B------:R-:W-:Y:S05]  /*61d0*/  BRA `(.L_x_131) ;  /* 0xfffffff800187947 */ /* 0x000fea000383ffff */
.L_x_116:
[----:B0-----:R0:W1:Y:S02]  /*61e0*/  SYNCS.PHASECHK.TRANS64.TRYWAIT P0, [R7+URZ], R2 ;  /* 0x00000002070075a7 */ /* 0x001064000800017f */
[----:B-1----:R-:W-:Y:S05]  /*61f0*/  @!P0 NANOSLEEP.SYNCS 0x989680 ;  /* 0x009896800000895d */ /* 0x002fea0003900000 */
[----:B------:R-:W1:Y:S02]  /*6200*/  @!P0 SYNCS.PHASECHK.TRANS64 P0, [R7+URZ], R2 ;  /* 0x00000002070085a7 */ /* 0x000e64000800007f */
[----:B-1----:R-:W-:Y:S05]  /*6210*/  @!P0 BRA `(.L_x_116) ;  /* 0xfffffffc00f08947 */ /* 0x002fea000383ffff */
[----:B------:R-:W-:Y:S05]  /*6220*/  BRA `(.L_x_132) ;  /* 0xfffffff800587947 */ /* 0x000fea000383ffff */
.L_x_117:
[----:B0-----:R0:W1:Y:S02]  /*6230*/  SYNCS.PHASECHK.TRANS64.TRYWAIT P0, [R9+URZ], R4 ;  /* 0x00000004090075a7 */ /* 0x001064000800017f */
[----:B-1----:R-:W-:Y:S05]  /*6240*/  @!P0 NANOSLEEP.SYNCS 0x989680 ;  /* 0x009896800000895d */ /* 0x002fea0003900000 */
[----:B------:R-:W1:Y:S02]  /*6250*/  @!P0 SYNCS.PHASECHK.TRANS64 P0, [R9+URZ], R4 ;  /* 0x00000004090085a7 */ /* 0x000e64000800007f */
[----:B-1----:R-:W-:Y:S05]  /*6260*/  @!P0 BRA `(.L_x_117) ;  /* 0xfffffffc00f08947 */ /* 0x002fea000383ffff */
[----:B------:R-:W-:Y:S05]  /*6270*/  BRA `(.L_x_133) ;  /* 0xfffffff800687947 */ /* 0x000fea000383ffff */
.L_x_118:
[----:B0-----:R0:W1:Y:S02]  /*6280*/  SYNCS.PHASECHK.TRANS64.TRYWAIT P0, [R6+URZ], R5 ;  /* 0x00000005060075a7 */ /* 0x001064000800017f */
[----:B-1----:R-:W-:Y:S05]  /*6290*/  @!P0 NANOSLEEP.SYNCS 0x989680 ;  /* 0x009896800000895d */ /* 0x002fea0003900000 */
[----:B------:R-:W1:Y:S02]  /*62a0*/  @!P0 SYNCS.PHASECHK.TRANS64 P0, [R6+URZ], R5 ;  /* 0x00000005060085a7 */ /* 0x000e64000800007f */
[----:B-1----:R-:W-:Y:S05]  /*62b0*/  @!P0 BRA `(.L_x_118) ;  /* 0xfffffffc00f08947 */ /* 0x002fea000383ffff */
[----:B------:R-:W-:Y:S05]  /*62c0*/  BRA `(.L_x_134) ;  /* 0xfffffff800787947 */ /* 0x000fea000383ffff */
.L_x_119:
[----:B0-----:R0:W1:Y:S02]  /*62d0*/  SYNCS.PHASECHK.TRANS64.TRYWAIT P0, [R9+URZ], R4 ;  /* 0x00000004090075a7 */ /* 0x001064000800017f */
[----:B-1----:R-:W-:Y:S05]  /*62e0*/  @!P0 NANOSLEEP.SYNCS 0x989680 ;  /* 0x009896800000895d */ /* 0x002fea0003900000 */
[----:B------:R-:W1:Y:S02]  /*62f0*/  @!P0 SYNCS.PHASECHK.TRANS64 P0, [R9+URZ], R4 ;  /* 0x00000004090085a7 */ /* 0x000e64000800007f */
[----:B-1----:R-:W-:Y:S05]  /*6300*/  @!P0 BRA `(.L_x_119) ;  /* 0xfffffffc00f08947 */ /* 0x002fea000383ffff */
[----:B------:R-:W-:Y:S05]  /*6310*/  BRA `(.L_x_135) ;  /* 0xfffffff800887947 */ /* 0x000fea000383ffff */
.L_x_120:
[----:B0-----:R0:W1:Y:S02]  /*6320*/  SYNCS.PHASECHK.TRANS64.TRYWAIT P0, [R6+URZ], R5 ;  /* 0x00000005060075a7 */ /* 0x001064000800017f */
[----:B-1----:R-:W-:Y:S05]  /*6330*/  @!P0 NANOSLEEP.SYNCS 0x989680 ;  /* 0x009896800000895d */ /* 0x002fea0003900000 */
[----:B------:R-:W1:Y:S02]  /*6340*/  @!P0 SYNCS.PHASECHK.TRANS64 P0, [R6+URZ], R5 ;  /* 0x00000005060085a7 */ /* 0x000e64000800007f */
[----:B-1----:R-:W-:Y:S05]  /*6350*/  @!P0 BRA `(.L_x_120) ;  /* 0xfffffffc00f08947 */ /* 0x002fea000383ffff */
[----:B------:R-:W-:Y:S05]  /*6360*/  BRA `(.L_x_136) ;  /* 0xfffffff800987947 */ /* 0x000fea000383ffff */
.L_x_121:
[----:B0-----:R0:W1:Y:S02]  /*6370*/  SYNCS.PHASECHK.TRANS64.TRYWAIT P0, [R9+URZ], R4 ;  /* 0x00000004090075a7 */ /* 0x001064000800017f */
[----:B-1----:R-:W-:Y:S05]  /*6380*/  @!P0 NANOSLEEP.SYNCS 0x989680 ;  /* 0x009896800000895d */ /* 0x002fea0003900000 */
[----:B------:R-:W1:Y:S02]  /*6390*/  @!P0 SYNCS.PHASECHK.TRANS64 P0, [R9+URZ], R4 ;  /* 0x00000004090085a7 */ /* 0x000e64000800007f */
[----:B-1----:R-:W-:Y:S05]  /*63a0*/  @!P0 BRA `(.L_x_121) ;  /* 0xfffffffc00f08947 */ /* 0x002fea000383ffff */
[----:B------:R-:W-:Y:S05]  /*63b0*/  BRA `(.L_x_137) ;  /* 0xfffffff800a87947 */ /* 0x000fea000383ffff */
.L_x_122:
[----:B0-----:R0:W1:Y:S02]  /*63c0*/  SYNCS.PHASECHK.TRANS64.TRYWAIT P0, [R6+URZ], R5 ;  /* 0x00000005060075a7 */ /* 0x001064000800017f */
[----:B-1----:R-:W-:Y:S05]  /*63d0*/  @!P0 NANOSLEEP.SYNCS 0x989680 ;  /* 0x009896800000895d */ /* 0x002fea0003900000 */
[----:B------:R-:W1:Y:S02]  /*63e0*/  @!P0 SYNCS.PHASECHK.TRANS64 P0, [R6+URZ], R5 ;  /* 0x00000005060085a7 */ /* 0x000e64000800007f */
[----:B-1----:R-:W-:Y:S05]  /*63f0*/  @!P0 BRA `(.L_x_122) ;  /* 0xfffffffc00f08947 */ /* 0x002fea000383ffff */
[----:B------:R-:W-:Y:S05]  /*6400*/  BRA `(.L_x_138) ;  /* 0xfffffff800b87947 */ /* 0x000fea000383ffff */
.L_x_123:
[----:B-1----:R1:W2:Y:S02]  /*6410*/  SYNCS.PHASECHK.TRANS64.TRYWAIT P0, [R9+URZ], R4 ;  /* 0x00000004090075a7 */ /* 0x0022a4000800017f */
[----:B--2---:R-:W-:Y:S05]  /*6420*/  @!P0 NANOSLEEP.SYNCS 0x989680 ;  /* 0x009896800000895d */ /* 0x004fea0003900000 */
[----:B------:R-:W2:Y:S02]  /*6430*/  @!P0 SYNCS.PHASECHK.TRANS64 P0, [R9+URZ], R4 ;  /* 0x00000004090085a7 */ /* 0x000ea4000800007f */
[----:B--2---:R-:W-:Y:S05]  /*6440*/  @!P0 BRA `(.L_x_123) ;  /* 0xfffffffc00f08947 */ /* 0x004fea000383ffff */
[----:B------:R-:W-:Y:S05]  /*6450*/  BRA `(.L_x_139) ;  /* 0xfffffff800c07947 */ /* 0x000fea000383ffff */
.L_x_140:
[----:B------:R-:W-:-:S00]  /*6460*/  BRA `(.L_x_140) ;  /* 0xfffffffc00fc7947 */ /* 0x000fc0000383ffff */
[----:B------:R-:W-:-:S00]  /*6470*/  NOP ;  /* 0x0000000000007918 */ /* 0x000fc00000000000 */
        /* <DEDUP_REMOVED lines=8> */
.L_x_141:


//--------------------- .nv.global.init           --------------------------
	.section	.nv.global.init,"aw",@progbits
.nv.global.init:
	.type		$str$22,@object
	.size		$str$22,($str$23 - $str$22)
$str$22:
        /*0000*/ 	.byte	0x6b, 0x5f, 0x74, 0x69, 0x6c, 0x65, 0x5f, 0x63, 0x6f, 0x75, 0x6e, 0x74, 0x20, 0x3e, 0x3d, 0x20
        /*0010*/ 	.byte	0x31, 0x00
	.type		$str$23,@object
	.size		$str$23,(__unnamed_1 - $str$23)
$str$23:
        /*0012*/ 	.byte	0x2f, 0x74, 0x6d, 0x70, 0x2f, 0x63, 0x75, 0x74, 0x6c, 0x61, 0x73, 0x73, 0x5f, 0x73, 0x77, 0x65
        /*0022*/ 	.byte	0x65, 0x70, 0x5f, 0x73, 0x72, 0x63, 0x2f, 0x69, 0x6e, 0x63, 0x6c, 0x75, 0x64, 0x65, 0x2f, 0x63
        /*0032*/ 	.byte	0x75, 0x74, 0x6c, 0x61, 0x73, 0x73, 0x2f, 0x67, 0x65, 0x6d, 0x6d, 0x2f, 0x63, 0x6f, 0x6c, 0x6c
        /*0042*/ 	.byte	0x65, 0x63, 0x74, 0x69, 0x76, 0x65, 0x2f, 0x73, 0x6d, 0x39, 0x30, 0x5f, 0x6d, 0x6d, 0x61, 0x5f
        /*0052*/ 	.byte	0x74, 0x6d, 0x61, 0x5f, 0x67, 0x6d, 0x6d, 0x61, 0x5f, 0x73, 0x73, 0x5f, 0x77, 0x61, 0x72, 0x70
        /*0062*/ 	.byte	0x73, 0x70, 0x65, 0x63, 0x69, 0x61, 0x6c, 0x69, 0x7a, 0x65, 0x64, 0x2e, 0x68, 0x70, 0x70, 0x00
	.type		__unnamed_1,@object
	.size		__unnamed_1,(.L_0 - __unnamed_1)
__unnamed_1:
        /*0072*/ 	.byte	0x76, 0x6f, 0x69, 0x64, 0x20, 0x63, 0x75, 0x74, 0x6c, 0x61, 0x73, 0x73, 0x3a, 0x3a, 0x67, 0x65
        /* <DEDUP_REMOVED lines=176> */
        /*0b82*/ 	.byte	0x3a, 0x3a, 0x69, 0x64, 0x65, 0x6e, 0x74, 0x69, 0x74, 0x79, 0x5d, 0x00
.L_0:


//--------------------- .nv.shared._ZN7cutlass13device_kernelINS_4gemm6kernel13GemmUniversalIN4cute5tupleIJiiiiEEENS1_10collective13CollectiveMmaINS1_34MainloopSm90TmaGmmaWarpSpecializedILi9ENS5_IJNS4_1CILi1EEESB_SB_EEENS1_35KernelTmaWarpSpecializedCooperativeEEENS5_IJNSA_ILi128EEENSA_ILi64EEENSA_ILi32EEEEEENS_10tfloat32_tENS5_IJlSB_lEEESJ_SK_NS4_8TiledMMAINS4_8MMA_AtomIJNS4_4SM904GMMA29MMA_64x64x8_F32TF32TF32_SS_TNILNSO_7ScaleInE1ELSQ_1EEEEEENS4_6LayoutINS5_IJNSA_ILi2EEESB_SB_EEENS5_IJSB_NSA_ILi0EEESW_EEEEENS5_IJNS4_10UnderscoreESZ_SZ_EEEEENS4_13SM90_TMA_LOADENS4_14ComposedLayoutINS4_7SwizzleILi3ELi4ELi3EEENS4_18smem_ptr_flag_bitsILi32EEENST_INS5_IJNSA_ILi8EEESH_EEENS5_IJSH_SB_EEEEEEEvNS4_8identityES12_S1C_vS1D_EENS_8epilogue10collective6detail29Sm90TmaWarpSpecializedAdapterINS1G_15DefaultEpilogueISJ_SK_SK_NS1F_6thread17LinearCombinationISJ_Li1EffLNS1K_9ScaleType4KindE0ELNS_15FloatRoundStyleE2ESJ_EENS1_15EpilogueDefaultEEEEEvvEEEEvNT_6ParamsE --------------------------
	.section	.nv.shared._ZN7cutlass13device_kernelINS_4gemm6kernel13GemmUniversalIN4cute5tupleIJiiiiEEENS1_10collective13CollectiveMmaINS1_34MainloopSm90TmaGmmaWarpSpecializedILi9ENS5_IJNS4_1CILi1EEESB_SB_EEENS1_35KernelTmaWarpSpecializedCooperativeEEENS5_IJNSA_ILi128EEENSA_ILi64EEENSA_ILi32EEEEEENS_10tfloat32_tENS5_IJlSB_lEEESJ_SK_NS4_8TiledMMAINS4_8MMA_AtomIJNS4_4SM904GMMA29MMA_64x64x8_F32TF32TF32_SS_TNILNSO_7ScaleInE1ELSQ_1EEEEEENS4_6LayoutINS5_IJNSA_ILi2EEESB_SB_EEENS5_IJSB_NSA_ILi0EEESW_EEEEENS5_IJNS4_10UnderscoreESZ_SZ_EEEEENS4_13SM90_TMA_LOADENS4_14ComposedLayoutINS4_7SwizzleILi3ELi4ELi3EEENS4_18smem_ptr_flag_bitsILi32EEENST_INS5_IJNSA_ILi8EEESH_EEENS5_IJSH_SB_EEEEEEEvNS4_8identityES12_S1C_vS1D_EENS_8epilogue10collective6detail29Sm90TmaWarpSpecializedAdapterINS1G_15DefaultEpilogueISJ_SK_SK_NS1F_6thread17LinearCombinationISJ_Li1EffLNS1K_9ScaleType4KindE0ELNS_15FloatRoundStyleE2ESJ_EENS1_15EpilogueDefaultEEEEEvvEEEEvNT_6ParamsE,"aw",@nobits
	.sectionflags	@""
	.align	16
	.zero		1024


//--------------------- .nv.shared.reserved.0     --------------------------
	.section	.nv.shared.reserved.0,"aw",@nobits
	.weak		__nv_reservedSMEM_offset_0_alias
	.size		__nv_reservedSMEM_offset_0_alias, 0, 0
	.other		__nv_reservedSMEM_offset_0_alias,@"STO_CUDA_RESERVED_SHARED STV_DEFAULT"
__nv_reservedSMEM_offset_0_alias:
	.zero		0


//--------------------- .nv.global                --------------------------
	.section	.nv.global,"aw",@nobits
.nv.global:
	.type		_ZN40_INTERNAL_ab6f1e95_4_k_cu_f87d7396_279104cute1_E,@object
	.size		_ZN40_INTERNAL_ab6f1e95_4_k_cu_f87d7396_279104cute1_E,(_ZN40_INTERNAL_ab6f1e95_4_k_cu_f87d7396_279104cuda3std3__45__cpo6cbeginE - _ZN40_INTERNAL_ab6f1e95_4_k_cu_f87d7396_279104cute1_E)
_ZN40_INTERNAL_ab6f1e95_4_k_cu_f87d7396_279104cute1_E:
	.zero		1
	.type		_ZN40_INTERNAL_ab6f1e95_4_k_cu_f87d7396_279104cuda3std3__45__cpo6cbeginE,@object
	.size		_ZN40_INTERNAL_ab6f1e95_4_k_cu_f87d7396_279104cuda3std3__45__cpo6cbeginE,(_ZN40_INTERNAL_ab6f1e95_4_k_cu_f87d7396_279104cuda3std3__48in_placeE - _ZN40_INTERNAL_ab6f1e95_4_k_cu_f87d7396_279104cuda3std3__45__cpo6cbeginE)
_ZN40_INTERNAL_ab6f1e95_4_k_cu_f87d7396_279104cuda3std3__45__cpo6cbeginE:
	.zero		1
	.type		_ZN40_INTERNAL_ab6f1e95_4_k_cu_f87d7396_279104cuda3std3__48in_placeE,@object
	.size		_ZN40_INTERNAL_ab6f1e95_4_k_cu_f87d7396_279104cuda3std3__48in_placeE,(_ZN40_INTERNAL_ab6f1e95_4_k_cu_f87d7396_279104cuda3std6ranges3__45__cpo9iter_moveE - _ZN40_INTERNAL_ab6f1e95_4_k_cu_f87d7396_279104cuda3std3__48in_placeE)
_ZN40_INTERNAL_ab6f1e95_4_k_cu_f87d7396_279104cuda3std3__48in_placeE:
	.zero		1
	.type		_ZN40_INTERNAL_ab6f1e95_4_k_cu_f87d7396_279104cuda3std6ranges3__45__cpo9iter_moveE,@object
	.size		_ZN40_INTERNAL_ab6f1e95_4_k_cu_f87d7396_279104cuda3std6ranges3__45__cpo9iter_moveE,(_ZN40_INTERNAL_ab6f1e95_4_k_cu_f87d7396_279104cuda3std3__45__cpo5beginE - _ZN40_INTERNAL_ab6f1e95_4_k_cu_f87d7396_279104cuda3std6ranges3__45__cpo9iter_moveE)
_ZN40_INTERNAL_ab6f1e95_4_k_cu_f87d7396_279104cuda3std6ranges3__45__cpo9iter_moveE:
	.zero		1
	.type		_ZN40_INTERNAL_ab6f1e95_4_k_cu_f87d7396_279104cuda3std3__45__cpo5beginE,@object
	.size		_ZN40_INTERNAL_ab6f1e95_4_k_cu_f87d7396_279104cuda3std3__45__cpo5beginE,(_ZN40_INTERNAL_ab6f1e95_4_k_cu_f87d7396_279104cuda3std3__442_GLOBAL__N__ab6f1e95_4_k_cu_f87d7396_279106ignoreE - _ZN40_INTERNAL_ab6f1e95_4_k_cu_f87d7396_279104cuda3std3__45__cpo5beginE)
_ZN40_INTERNAL_ab6f1e95_4_k_cu_f87d7396_279104cuda3std3__45__cpo5beginE:
	.zero		1
	.type		_ZN40_INTERNAL_ab6f1e95_4_k_cu_f87d7396_279104cuda3std3__442_GLOBAL__N__ab6f1e95_4_k_cu_f87d7396_279106ignoreE,@object
	.size		_ZN40_INTERNAL_ab6f1e95_4_k_cu_f87d7396_279104cuda3std3__442_GLOBAL__N__ab6f1e95_4_k_cu_f87d7396_279106ignoreE,(_ZN40_INTERNAL_ab6f1e95_4_k_cu_f87d7396_279104cute7productE - _ZN40_INTERNAL_ab6f1e95_4_k_cu_f87d7396_279104cuda3std3__442_GLOBAL__N__ab6f1e95_4_k_cu_f87d7396_279106ignoreE)
_ZN40_INTERNAL_ab6f1e95_4_k_cu_f87d7396_279104cuda3std3__442_GLOBAL__N__ab6f1e95_4_k_cu_f87d7396_279106ignoreE:
	.zero		1
	.type		_ZN40_INTERNAL_ab6f1e95_4_k_cu_f87d7396_279104cute7productE,@object
	.size		_ZN40_INTERNAL_ab6f1e95_4_k_cu_f87d7396_279104cute7productE,(_ZN40_INTERNAL_ab6f1e95_4_k_cu_f87d7396_279104cuda3std3__45__cpo3endE - _ZN40_INTERNAL_ab6f1e95_4_k_cu_f87d7396_279104cute7productE)
_ZN40_INTERNAL_ab6f1e95_4_k_cu_f87d7396_279104cute7productE:
	.zero		1
	.type		_ZN40_INTERNAL_ab6f1e95_4_k_cu_f87d7396_279104cuda3std3__45__cpo3endE,@object
	.size		_ZN40_INTERNAL_ab6f1e95_4_k_cu_f87d7396_279104cuda3std3__45__cpo3endE,(_ZN40_INTERNAL_ab6f1e95_4_k_cu_f87d7396_279104cuda3std3__419piecewise_constructE - _ZN40_INTERNAL_ab6f1e95_4_k_cu_f87d7396_279104cuda3std3__45__cpo3endE)
_ZN40_INTERNAL_ab6f1e95_4_k_cu_f87d7396_279104cuda3std3__45__cpo3endE:
	.zero		1
	.type		_ZN40_INTERNAL_ab6f1e95_4_k_cu_f87d7396_279104cuda3std3__419piecewise_constructE,@object
	.size		_ZN40_INTERNAL_ab6f1e95_4_k_cu_f87d7396_279104cuda3std3__419piecewise_constructE,(_ZN40_INTERNAL_ab6f1e95_4_k_cu_f87d7396_279104cuda3std3__45__cpo4cendE - _ZN40_INTERNAL_ab6f1e95_4_k_cu_f87d7396_279104cuda3std3__419piecewise_constructE)
_ZN40_INTERNAL_ab6f1e95_4_k_cu_f87d7396_279104cuda3std3__419piecewise_constructE:
	.zero		1
	.type		_ZN40_INTERNAL_ab6f1e95_4_k_cu_f87d7396_279104cuda3std3__45__cpo4cendE,@object
	.size		_ZN40_INTERNAL_ab6f1e95_4_k_cu_f87d7396_279104cuda3std3__45__cpo4cendE,(_ZN40_INTERNAL_ab6f1e95_4_k_cu_f87d7396_279104cuda3std6ranges3__45__cpo4swapE - _ZN40_INTERNAL_ab6f1e95_4_k_cu_f87d7396_279104cuda3std3__45__cpo4cendE)
_ZN40_INTERNAL_ab6f1e95_4_k_cu_f87d7396_279104cuda3std3__45__cpo4cendE:
	.zero		1
	.type		_ZN40_INTERNAL_ab6f1e95_4_k_cu_f87d7396_279104cuda3std6ranges3__45__cpo4swapE,@object
	.size		_ZN40_INTERNAL_ab6f1e95_4_k_cu_f87d7396_279104cuda3std6ranges3__45__cpo4swapE,(.L_8 - _ZN40_INTERNAL_ab6f1e95_4_k_cu_f87d7396_279104cuda3std6ranges3__45__cpo4swapE)
_ZN40_INTERNAL_ab6f1e95_4_k_cu_f87d7396_279104cuda3std6ranges3__45__cpo4swapE:
	.zero		1
.L_8:


//--------------------- .nv.constant0._ZN7cutlass13device_kernelINS_4gemm6kernel13GemmUniversalIN4cute5tupleIJiiiiEEENS1_10collective13CollectiveMmaINS1_34MainloopSm90TmaGmmaWarpSpecializedILi9ENS5_IJNS4_1CILi1EEESB_SB_EEENS1_35KernelTmaWarpSpecializedCooperativeEEENS5_IJNSA_ILi128EEENSA_ILi64EEENSA_ILi32EEEEEENS_10tfloat32_tENS5_IJlSB_lEEESJ_SK_NS4_8TiledMMAINS4_8MMA_AtomIJNS4_4SM904GMMA29MMA_64x64x8_F32TF32TF32_SS_TNILNSO_7ScaleInE1ELSQ_1EEEEEENS4_6LayoutINS5_IJNSA_ILi2EEESB_SB_EEENS5_IJSB_NSA_ILi0EEESW_EEEEENS5_IJNS4_10UnderscoreESZ_SZ_EEEEENS4_13SM90_TMA_LOADENS4_14ComposedLayoutINS4_7SwizzleILi3ELi4ELi3EEENS4_18smem_ptr_flag_bitsILi32EEENST_INS5_IJNSA_ILi8EEESH_EEENS5_IJSH_SB_EEEEEEEvNS4_8identityES12_S1C_vS1D_EENS_8epilogue10collective6detail29Sm90TmaWarpSpecializedAdapterINS1G_15DefaultEpilogueISJ_SK_SK_NS1F_6thread17LinearCombinationISJ_Li1EffLNS1K_9ScaleType4KindE0ELNS_15FloatRoundStyleE2ESJ_EENS1_15EpilogueDefaultEEEEEvvEEEEvNT_6ParamsE --------------------------
	.section	.nv.constant0._ZN7cutlass13device_kernelINS_4gemm6kernel13GemmUniversalIN4cute5tupleIJiiiiEEENS1_10collective13CollectiveMmaINS1_34MainloopSm90TmaGmmaWarpSpecializedILi9ENS5_IJNS4_1CILi1EEESB_SB_EEENS1_35KernelTmaWarpSpecializedCooperativeEEENS5_IJNSA_ILi128EEENSA_ILi64EEENSA_ILi32EEEEEENS_10tfloat32_tENS5_IJlSB_lEEESJ_SK_NS4_8TiledMMAINS4_8MMA_AtomIJNS4_4SM904GMMA29MMA_64x64x8_F32TF32TF32_SS_TNILNSO_7ScaleInE1ELSQ_1EEEEEENS4_6LayoutINS5_IJNSA_ILi2EEESB_SB_EEENS5_IJSB_NSA_ILi0EEESW_EEEEENS5_IJNS4_10UnderscoreESZ_SZ_EEEEENS4_13SM90_TMA_LOADENS4_14ComposedLayoutINS4_7SwizzleILi3ELi4ELi3EEENS4_18smem_ptr_flag_bitsILi32EEENST_INS5_IJNSA_ILi8EEESH_EEENS5_IJSH_SB_EEEEEEEvNS4_8identityES12_S1C_vS1D_EENS_8epilogue10collective6detail29Sm90TmaWarpSpecializedAdapterINS1G_15DefaultEpilogueISJ_SK_SK_NS1F_6thread17LinearCombinationISJ_Li1EffLNS1K_9ScaleType4KindE0ELNS_15FloatRoundStyleE2ESJ_EENS1_15EpilogueDefaultEEEEEvvEEEEvNT_6ParamsE,"a",@progbits
	.sectionflags	@""
	.align	4
.nv.constant0._ZN7cutlass13device_kernelINS_4gemm6kernel13GemmUniversalIN4cute5tupleIJiiiiEEENS1_10collective13CollectiveMmaINS1_34MainloopSm90TmaGmmaWarpSpecializedILi9ENS5_IJNS4_1CILi1EEESB_SB_EEENS1_35KernelTmaWarpSpecializedCooperativeEEENS5_IJNSA_ILi128EEENSA_ILi64EEENSA_ILi32EEEEEENS_10tfloat32_tENS5_IJlSB_lEEESJ_SK_NS4_8TiledMMAINS4_8MMA_AtomIJNS4_4SM904GMMA29MMA_64x64x8_F32TF32TF32_SS_TNILNSO_7ScaleInE1ELSQ_1EEEEEENS4_6LayoutINS5_IJNSA_ILi2EEESB_SB_EEENS5_IJSB_NSA_ILi0EEESW_EEEEENS5_IJNS4_10UnderscoreESZ_SZ_EEEEENS4_13SM90_TMA_LOADENS4_14ComposedLayoutINS4_7SwizzleILi3ELi4ELi3EEENS4_18smem_ptr_flag_bitsILi32EEENST_INS5_IJNSA_ILi8EEESH_EEENS5_IJSH_SB_EEEEEEEvNS4_8identityES12_S1C_vS1D_EENS_8epilogue10collective6detail29Sm90TmaWarpSpecializedAdapterINS1G_15DefaultEpilogueISJ_SK_SK_NS1F_6thread17LinearCombinationISJ_Li1EffLNS1K_9ScaleType4KindE0ELNS_15FloatRoundStyleE2ESJ_EENS1_15EpilogueDefaultEEEEEvvEEEEvNT_6ParamsE:
	.zero		1664


//--------------------- SYMBOLS --------------------------

	.type		.nv.reservedSmem.offset0,@object
	.size		.nv.reservedSmem.offset0,0x4
	.type		__assertfail,@function
